# CuTe-DSL kernel — source=cudnn_frontend_dsl family=grouped_gemm_swiglu
# config = {"ab_dtype": "Float4E2M1FN", "sf_vec": 32, "d_dtype": "Float4E2M1FN", "vector_f32": false, "mma_mn": [128, 256], "cluster_mn": [2, 1]}


// ===== COMPILED SASS (sm_100a) =====

	.target	sm_100a

	.elftype	@"ET_EXEC"


//--------------------- .note.nv.tkinfo           --------------------------
	.section	.note.nv.tkinfo,"",@"SHT_NOTE"
	.sectionflags	@"SHF_NOTE_NV_TKINFO"
	.tkinfo
        /*0018*/ 	.word	0x00000081
        /*0030*/ 	.string	""
        /*0030*/ 	.string	"ptxas"
        /*0030*/ 	.string	"Cuda compilation tools, release 12.9, V12.9.83"
        /*0030*/ 	.string	"Build system must define TOOLS_VERSION_EXTENDED"
        /*0030*/ 	.string	"-O 3 -arch sm_100a "



//--------------------- .note.nv.cuver            --------------------------
	.section	.note.nv.cuver,"",@"SHT_NOTE"
	.sectionflags	@"SHF_NOTE_NV_CUVER"
        /*0018*/ 	.short	0x0001
        /*001a*/ 	.short	0x0064
        /*001c*/ 	.short	0x0001
        /*001e*/ 	.short	0x0000
        /*0020*/ 	.short	0x0001
        /*0022*/ 	.short	0x0000


//--------------------- .nv.info                  --------------------------
	.section	.nv.info,"",@"SHT_CUDA_INFO"
	.align	4


	//----- nvinfo : EIATTR_REGCOUNT
	.align		4
        /*0000*/ 	.byte	0x04, 0x2f
        /*0002*/ 	.short	(.L_4 - .L_3)
	.align		4
.L_3:
        /*0004*/ 	.word	index@(kernel_cutlass_kernel_cudnngrouped_gemmgrouped_gemm_swiglugrouped_gemm_swiglu_quantBlockScaledContiguousGroupedGemmKernel_object_at__TiledMMA_ThrLayoutVMNK11110000_PermutationMNK____MMAAt_0)
        /*0008*/ 	.word	0x00000084


	//----- nvinfo : EIATTR_FRAME_SIZE
	.align		4
.L_4:
        /*000c*/ 	.byte	0x04, 0x11
        /*000e*/ 	.short	(.L_6 - .L_5)
	.align		4
.L_5:
        /*0010*/ 	.word	index@($__internal_2_$__cuda_sm10x_tcgen05_guardrail_trap_unallocated_columns_being_dealloced)
        /*0014*/ 	.word	0x00000000


	//----- nvinfo : EIATTR_FRAME_SIZE
	.align		4
.L_6:
        /*0018*/ 	.byte	0x04, 0x11
        /*001a*/ 	.short	(.L_8 - .L_7)
	.align		4
.L_7:
        /*001c*/ 	.word	index@($__internal_1_$__cuda_sm10x_tcgen05_guardrail_trap_phase_invalid_during_alloc)
        /*0020*/ 	.word	0x00000000


	//----- nvinfo : EIATTR_FRAME_SIZE
	.align		4
.L_8:
        /*0024*/ 	.byte	0x04, 0x11
        /*0026*/ 	.short	(.L_10 - .L_9)
	.align		4
.L_9:
        /*0028*/ 	.word	index@($__internal_0_$__cuda_sm10x_tcgen05_guardrail_trap_col_being_dealloced_not_returned_by_alloc)
        /*002c*/ 	.word	0x00000000


	//----- nvinfo : EIATTR_FRAME_SIZE
	.align		4
.L_10:
        /*0030*/ 	.byte	0x04, 0x11
        /*0032*/ 	.short	(.L_12 - .L_11)
	.align		4
.L_11:
        /*0034*/ 	.word	index@(kernel_cutlass_kernel_cudnngrouped_gemmgrouped_gemm_swiglugrouped_gemm_swiglu_quantBlockScaledContiguousGroupedGemmKernel_object_at__TiledMMA_ThrLayoutVMNK11110000_PermutationMNK____MMAAt_0)
        /*0038*/ 	.word	0x00000000


	//----- nvinfo : EIATTR_MIN_STACK_SIZE
	.align		4
.L_12:
        /*003c*/ 	.byte	0x04, 0x12
        /*003e*/ 	.short	(.L_14 - .L_13)
	.align		4
.L_13:
        /*0040*/ 	.word	index@(kernel_cutlass_kernel_cudnngrouped_gemmgrouped_gemm_swiglugrouped_gemm_swiglu_quantBlockScaledContiguousGroupedGemmKernel_object_at__TiledMMA_ThrLayoutVMNK11110000_PermutationMNK____MMAAt_0)
        /*0044*/ 	.word	0x00000000
.L_14:


//--------------------- .nv.info.kernel_cutlass_kernel_cudnngrouped_gemmgrouped_gemm_swiglugrouped_gemm_swiglu_quantBlockScaledContiguousGroupedGemmKernel_object_at__TiledMMA_ThrLayoutVMNK11110000_PermutationMNK____MMAAt_0 --------------------------
	.section	.nv.info.kernel_cutlass_kernel_cudnngrouped_gemmgrouped_gemm_swiglugrouped_gemm_swiglu_quantBlockScaledContiguousGroupedGemmKernel_object_at__TiledMMA_ThrLayoutVMNK11110000_PermutationMNK____MMAAt_0,"",@"SHT_CUDA_INFO"
	.sectionflags	@""
	.align	4


	//----- nvinfo : EIATTR_CUDA_API_VERSION
	.align		4
        /*0000*/ 	.byte	0x04, 0x37
        /*0002*/ 	.short	(.L_16 - .L_15)
.L_15:
        /*0004*/ 	.word	0x00000081


	//----- nvinfo : EIATTR_KPARAM_INFO
	.align		4
.L_16:
        /*0008*/ 	.byte	0x04, 0x17
        /*000a*/ 	.short	(.L_18 - .L_17)
.L_17:
        /*000c*/ 	.word	0x00000000
        /*0010*/ 	.short	0x000f
        /*0012*/ 	.short	0x03f8
        /*0014*/ 	.byte	0x00, 0xf0, 0x31, 0x00


	//----- nvinfo : EIATTR_KPARAM_INFO
	.align		4
.L_18:
        /*0018*/ 	.byte	0x04, 0x17
        /*001a*/ 	.short	(.L_20 - .L_19)
.L_19:
        /*001c*/ 	.word	0x00000000
        /*0020*/ 	.short	0x000e
        /*0022*/ 	.short	0x03ec
        /*0024*/ 	.byte	0x00, 0xf0, 0x31, 0x00


	//----- nvinfo : EIATTR_KPARAM_INFO
	.align		4
.L_20:
        /*0028*/ 	.byte	0x04, 0x17
        /*002a*/ 	.short	(.L_22 - .L_21)
.L_21:
        /*002c*/ 	.word	0x00000000
        /*0030*/ 	.short	0x000d
        /*0032*/ 	.short	0x03e0
        /*0034*/ 	.byte	0x00, 0xf0, 0x31, 0x00


	//----- nvinfo : EIATTR_KPARAM_INFO
	.align		4
.L_22:
        /*0038*/ 	.byte	0x04, 0x17
        /*003a*/ 	.short	(.L_24 - .L_23)
.L_23:
        /*003c*/ 	.word	0x00000000
        /*0040*/ 	.short	0x000c
        /*0042*/ 	.short	0x03d8
        /*0044*/ 	.byte	0x00, 0xf0, 0x21, 0x00


	//----- nvinfo : EIATTR_KPARAM_INFO
	.align		4
.L_24:
        /*0048*/ 	.byte	0x04, 0x17
        /*004a*/ 	.short	(.L_26 - .L_25)
.L_25:
        /*004c*/ 	.word	0x00000000
        /*0050*/ 	.short	0x000b
        /*0052*/ 	.short	0x03d0
        /*0054*/ 	.byte	0x00, 0xf0, 0x21, 0x00


	//----- nvinfo : EIATTR_KPARAM_INFO
	.align		4
.L_26:
        /*0058*/ 	.byte	0x04, 0x17
        /*005a*/ 	.short	(.L_28 - .L_27)
.L_27:
        /*005c*/ 	.word	0x00000000
        /*0060*/ 	.short	0x000a
        /*0062*/ 	.short	0x03c8
        /*0064*/ 	.byte	0x00, 0xf0, 0x21, 0x00


	//----- nvinfo : EIATTR_KPARAM_INFO
	.align		4
.L_28:
        /*0068*/ 	.byte	0x04, 0x17
        /*006a*/ 	.short	(.L_30 - .L_29)
.L_29:
        /*006c*/ 	.word	0x00000000
        /*0070*/ 	.short	0x0009
        /*0072*/ 	.short	0x03c0
        /*0074*/ 	.byte	0x00, 0xf0, 0x21, 0x00


	//----- nvinfo : EIATTR_KPARAM_INFO
	.align		4
.L_30:
        /*0078*/ 	.byte	0x04, 0x17
        /*007a*/ 	.short	(.L_32 - .L_31)
.L_31:
        /*007c*/ 	.word	0x00000000
        /*0080*/ 	.short	0x0008
        /*0082*/ 	.short	0x0340
        /*0084*/ 	.byte	0x00, 0xf0, 0x01, 0x02


	//----- nvinfo : EIATTR_KPARAM_INFO
	.align		4
.L_32:
        /*0088*/ 	.byte	0x04, 0x17
        /*008a*/ 	.short	(.L_34 - .L_33)
.L_33:
        /*008c*/ 	.word	0x00000000
        /*0090*/ 	.short	0x0007
        /*0092*/ 	.short	0x02c0
        /*0094*/ 	.byte	0x00, 0xf0, 0x01, 0x02


	//----- nvinfo : EIATTR_KPARAM_INFO
	.align		4
.L_34:
        /*0098*/ 	.byte	0x04, 0x17
        /*009a*/ 	.short	(.L_36 - .L_35)
.L_35:
        /*009c*/ 	.word	0x00000000
        /*00a0*/ 	.short	0x0006
        /*00a2*/ 	.short	0x0240
        /*00a4*/ 	.byte	0x00, 0xf0, 0x01, 0x02


	//----- nvinfo : EIATTR_KPARAM_INFO
	.align		4
.L_36:
        /*00a8*/ 	.byte	0x04, 0x17
        /*00aa*/ 	.short	(.L_38 - .L_37)
.L_37:
        /*00ac*/ 	.word	0x00000000
        /*00b0*/ 	.short	0x0005
        /*00b2*/ 	.short	0x01c0
        /*00b4*/ 	.byte	0x00, 0xf0, 0x01, 0x02


	//----- nvinfo : EIATTR_KPARAM_INFO
	.align		4
.L_38:
        /*00b8*/ 	.byte	0x04, 0x17
        /*00ba*/ 	.short	(.L_40 - .L_39)
.L_39:
        /*00bc*/ 	.word	0x00000000
        /*00c0*/ 	.short	0x0004
        /*00c2*/ 	.short	0x0140
        /*00c4*/ 	.byte	0x00, 0xf0, 0x01, 0x02


	//----- nvinfo : EIATTR_KPARAM_INFO
	.align		4
.L_40:
        /*00c8*/ 	.byte	0x04, 0x17
        /*00ca*/ 	.short	(.L_42 - .L_41)
.L_41:
        /*00cc*/ 	.word	0x00000000
        /*00d0*/ 	.short	0x0003
        /*00d2*/ 	.short	0x00c0
        /*00d4*/ 	.byte	0x00, 0xf0, 0x01, 0x02


	//----- nvinfo : EIATTR_KPARAM_INFO
	.align		4
.L_42:
        /*00d8*/ 	.byte	0x04, 0x17
        /*00da*/ 	.short	(.L_44 - .L_43)
.L_43:
        /*00dc*/ 	.word	0x00000000
        /*00e0*/ 	.short	0x0002
        /*00e2*/ 	.short	0x0040
        /*00e4*/ 	.byte	0x00, 0xf0, 0x01, 0x02


	//----- nvinfo : EIATTR_KPARAM_INFO
	.align		4
.L_44:
        /*00e8*/ 	.byte	0x04, 0x17
        /*00ea*/ 	.short	(.L_46 - .L_45)
.L_45:
        /*00ec*/ 	.word	0x00000000
        /*00f0*/ 	.short	0x0001
        /*00f2*/ 	.short	0x000c
        /*00f4*/ 	.byte	0x00, 0xf0, 0x31, 0x00


	//----- nvinfo : EIATTR_KPARAM_INFO
	.align		4
.L_46:
        /*00f8*/ 	.byte	0x04, 0x17
        /*00fa*/ 	.short	(.L_48 - .L_47)
.L_47:
        /*00fc*/ 	.word	0x00000000
        /*0100*/ 	.short	0x0000
        /*0102*/ 	.short	0x0000
        /*0104*/ 	.byte	0x00, 0xf0, 0x31, 0x00


	//----- nvinfo : EIATTR_AT_ENTRY_FRAGMENTS
	.align		4
.L_48:
        /*0108*/ 	.byte	0x04, 0x4f
        /*010a*/ 	.short	(.L_50 - .L_49)


	//   ....[0]....
.L_49:
        /*010c*/ 	.word	0x00000004


	//----- nvinfo : EIATTR_RESERVED_SMEM_USED
	.align		4
.L_50:
        /*0110*/ 	.byte	0x01, 0x41
	.zero		2


	//----- nvinfo : EIATTR_SPARSE_MMA_MASK
	.align		4
        /*0114*/ 	.byte	0x03, 0x50
        /*0116*/ 	.short	0x0000


	//----- nvinfo : EIATTR_TCGEN05_1CTA_USED
	.align		4
        /*0118*/ 	.byte	0x01, 0x51
	.zero		2


	//----- nvinfo : EIATTR_MAXREG_COUNT
	.align		4
        /*011c*/ 	.byte	0x03, 0x1b
        /*011e*/ 	.short	0x00ff


	//----- nvinfo : EIATTR_NUM_BARRIERS
	.align		4
        /*0120*/ 	.byte	0x02, 0x4c
        /*0122*/ 	.byte	0x05
	.zero		1


	//----- nvinfo : EIATTR_INT_WARP_WIDE_INSTR_OFFSETS
	.align		4
        /*0124*/ 	.byte	0x04, 0x31
        /*0126*/ 	.short	(.L_52 - .L_51)


	//   ....[0]....
.L_51:
        /*0128*/ 	.word	0x00004f80


	//   ....[1]....
        /*012c*/ 	.word	0x00004fc0


	//----- nvinfo : EIATTR_COOP_GROUP_MASK_REGIDS
	.align		4
.L_52:
        /*0130*/ 	.byte	0x04, 0x29
        /*0132*/ 	.short	(.L_54 - .L_53)


	//   ....[0]....
.L_53:
        /*0134*/ 	.word	0xffffffff


	//   ....[1]....
        /*0138*/ 	.word	0xffffffff


	//   ....[2]....
        /*013c*/ 	.word	0xffffffff


	//   ....[3]....
        /*0140*/ 	.word	0xffffffff


	//   ....[4]....
        /*0144*/ 	.word	0xffffffff


	//   ....[5]....
        /*0148*/ 	.word	0xffffffff


	//   ....[6]....
        /*014c*/ 	.word	0xffffffff


	//   ....[7]....
        /*0150*/ 	.word	0xffffffff


	//   ....[8]....
        /*0154*/ 	.word	0xffffffff


	//   ....[9]....
        /*0158*/ 	.word	0xffffffff


	//   ....[10]....
        /*015c*/ 	.word	0xffffffff


	//   ....[11]....
        /*0160*/ 	.word	0xffffffff


	//----- nvinfo : EIATTR_COOP_GROUP_INSTR_OFFSETS
	.align		4
.L_54:
        /*0164*/ 	.byte	0x04, 0x28
        /*0166*/ 	.short	(.L_56 - .L_55)


	//   ....[0]....
.L_55:
        /*0168*/ 	.word	0x00000150


	//   ....[1]....
        /*016c*/ 	.word	0x00000490


	//   ....[2]....
        /*0170*/ 	.word	0x00000600


	//   ....[3]....
        /*0174*/ 	.word	0x000007c0


	//   ....[4]....
        /*0178*/ 	.word	0x00000b70


	//   ....[5]....
        /*017c*/ 	.word	0x00000dd0


	//   ....[6]....
        /*0180*/ 	.word	0x00000e30


	//   ....[7]....
        /*0184*/ 	.word	0x000026f0


	//   ....[8]....
        /*0188*/ 	.word	0x000029b0


	//   ....[9]....
        /*018c*/ 	.word	0x00004bb0


	//   ....[10]....
        /*0190*/ 	.word	0x00004e20


	//   ....[11]....
        /*0194*/ 	.word	0x00005070


	//----- nvinfo : EIATTR_VRC_CTA_INIT_COUNT
	.align		4
.L_56:
        /*0198*/ 	.byte	0x02, 0x4a
        /*019a*/ 	.byte	0x80
	.zero		1


	//----- nvinfo : EIATTR_MBARRIER_INSTR_OFFSETS
	.align		4
        /*019c*/ 	.byte	0x04, 0x39
        /*019e*/ 	.short	(.L_58 - .L_57)


	//   ....[0]....
.L_57:
        /*01a0*/ 	.word	0x000003c0
        /*01a4*/ 	.word	0x000000ff
        /*01a8*/ 	.word	0x00000000
        /*01ac*/ 	.short	0x0100
        /*01ae*/ 	.byte	0x05
	.zero		1


	//   ....[1]....
        /*01b0*/ 	.word	0x000003d0
        /*01b4*/ 	.word	0x000000ff
        /*01b8*/ 	.word	0x00000008
        /*01bc*/ 	.short	0x0100
        /*01be*/ 	.byte	0x05
	.zero		1


	//   ....[2]....
        /*01c0*/ 	.word	0x000003e0
        /*01c4*/ 	.word	0x000000ff
        /*01c8*/ 	.word	0x00000010
        /*01cc*/ 	.short	0x0100
        /*01ce*/ 	.byte	0x05
	.zero		1


	//   ....[3]....
        /*01d0*/ 	.word	0x000003f0
        /*01d4*/ 	.word	0x000000ff
        /*01d8*/ 	.word	0x00000018
        /*01dc*/ 	.short	0x0100
        /*01de*/ 	.byte	0x05
	.zero		1


	//   ....[4]....
        /*01e0*/ 	.word	0x00000400
        /*01e4*/ 	.word	0x000000ff
        /*01e8*/ 	.word	0x00000020
        /*01ec*/ 	.short	0x0100
        /*01ee*/ 	.byte	0x05
	.zero		1


	//   ....[5]....
        /*01f0*/ 	.word	0x00000410
        /*01f4*/ 	.word	0x000000ff
        /*01f8*/ 	.word	0x00000028
        /*01fc*/ 	.short	0x0100
        /*01fe*/ 	.byte	0x05
	.zero		1


	//   ....[6]....
        /*0200*/ 	.word	0x00000420
        /*0204*/ 	.word	0x000000ff
        /*0208*/ 	.word	0x00000030
        /*020c*/ 	.short	0x0100
        /*020e*/ 	.byte	0x05
	.zero		1


	//   ....[7]....
        /*0210*/ 	.word	0x00000430
        /*0214*/ 	.word	0x000000ff
        /*0218*/ 	.word	0x00000038
        /*021c*/ 	.short	0x0100
        /*021e*/ 	.byte	0x05
	.zero		1


	//   ....[8]....
        /*0220*/ 	.word	0x000005a0
        /*0224*/ 	.word	0x000000ff
        /*0228*/ 	.word	0x00000040
        /*022c*/ 	.short	0x0100
        /*022e*/ 	.byte	0x06
	.zero		1


	//   ....[9]....
        /*0230*/ 	.word	0x000005b0
        /*0234*/ 	.word	0x000000ff
        /*0238*/ 	.word	0x00000048
        /*023c*/ 	.short	0x0100
        /*023e*/ 	.byte	0x06
	.zero		1


	//   ....[10]....
        /*0240*/ 	.word	0x00000720
        /*0244*/ 	.word	0x000000ff
        /*0248*/ 	.word	0x00000050
        /*024c*/ 	.short	0x0100
        /*024e*/ 	.byte	0x06
	.zero		1


	//   ....[11]....
        /*0250*/ 	.word	0x00000730
        /*0254*/ 	.word	0x000000ff
        /*0258*/ 	.word	0x00000058
        /*025c*/ 	.short	0x0100
        /*025e*/ 	.byte	0x06
	.zero		1


	//   ....[12]....
        /*0260*/ 	.word	0x00000740
        /*0264*/ 	.word	0x000000ff
        /*0268*/ 	.word	0x00000060
        /*026c*/ 	.short	0x0100
        /*026e*/ 	.byte	0x06
	.zero		1


	//   ....[13]....
        /*0270*/ 	.word	0x00000750
        /*0274*/ 	.word	0x000000ff
        /*0278*/ 	.word	0x00000068
        /*027c*/ 	.short	0x0100
        /*027e*/ 	.byte	0x06
	.zero		1


	//   ....[14]....
        /*0280*/ 	.word	0x00000e90
        /*0284*/ 	.word	0x0000000e
        /*0288*/ 	.word	0x00000060
        /*028c*/ 	.short	0x010a
        /*028e*/ 	.byte	0xff
	.zero		1


	//   ....[15]....
        /*0290*/ 	.word	0x00000f70
        /*0294*/ 	.word	0x0000000e
        /*0298*/ 	.word	0x00000050
        /*029c*/ 	.short	0x0101
        /*029e*/ 	.byte	0xff
	.zero		1


	//   ....[16]....
        /*02a0*/ 	.word	0x000011a0
        /*02a4*/ 	.word	0x00000002
        /*02a8*/ 	.word	0x00000060
        /*02ac*/ 	.short	0x010a
        /*02ae*/ 	.byte	0xff
	.zero		1


	//   ....[17]....
        /*02b0*/ 	.word	0x000012c0
        /*02b4*/ 	.word	0x00000002
        /*02b8*/ 	.word	0x00000050
        /*02bc*/ 	.short	0x0101
        /*02be*/ 	.byte	0xff
	.zero		1


	//   ....[18]....
        /*02c0*/ 	.word	0x000012d0
        /*02c4*/ 	.word	0x00000003
        /*02c8*/ 	.word	0x00000060
        /*02cc*/ 	.short	0x010a
        /*02ce*/ 	.byte	0xff
	.zero		1


	//   ....[19]....
        /*02d0*/ 	.word	0x00001330
        /*02d4*/ 	.word	0x000000ff
        /*02d8*/ 	.word	0x00000050
        /*02dc*/ 	.short	0x010a
        /*02de*/ 	.byte	0x20
	.zero		1


	//   ....[20]....
        /*02e0*/ 	.word	0x000013b0
        /*02e4*/ 	.word	0x000000ff
        /*02e8*/ 	.word	0x00000060
        /*02ec*/ 	.short	0x0101
        /*02ee*/ 	.byte	0x20
	.zero		1


	//   ....[21]....
        /*02f0*/ 	.word	0x00001570
        /*02f4*/ 	.word	0x000000ff
        /*02f8*/ 	.word	0x00000020
        /*02fc*/ 	.short	0x010a
        /*02fe*/ 	.byte	0x05
	.zero		1


	//   ....[22]....
        /*0300*/ 	.word	0x00001750
        /*0304*/ 	.word	0x000000ff
        /*0308*/ 	.word	0x00000020
        /*030c*/ 	.short	0x010a
        /*030e*/ 	.byte	0x05
	.zero		1


	//   ....[23]....
        /*0310*/ 	.word	0x00001890
        /*0314*/ 	.word	0x000000ff
        /*0318*/ 	.word	0x00000020
        /*031c*/ 	.short	0x010a
        /*031e*/ 	.byte	0x1f
	.zero		1


	//   ....[24]....
        /*0320*/ 	.word	0x000018d0
        /*0324*/ 	.word	0x00000003
        /*0328*/ 	.word	0x00000050
        /*032c*/ 	.short	0x010a
        /*032e*/ 	.byte	0xff
	.zero		1


	//   ....[25]....
        /*0330*/ 	.word	0x00001960
        /*0334*/ 	.word	0x00000003
        /*0338*/ 	.word	0x00000060
        /*033c*/ 	.short	0x0101
        /*033e*/ 	.byte	0xff
	.zero		1


	//   ....[26]....
        /*0340*/ 	.word	0x00001ad0
        /*0344*/ 	.word	0x000000ff
        /*0348*/ 	.word	0x00000020
        /*034c*/ 	.short	0x010a
        /*034e*/ 	.byte	0x05
	.zero		1


	//   ....[27]....
        /*0350*/ 	.word	0x00001b90
        /*0354*/ 	.word	0x000000ff
        /*0358*/ 	.word	0x00000050
        /*035c*/ 	.short	0x010a
        /*035e*/ 	.byte	0x0c
	.zero		1


	//   ....[28]....
        /*0360*/ 	.word	0x00001c10
        /*0364*/ 	.word	0x000000ff
        /*0368*/ 	.word	0x00000060
        /*036c*/ 	.short	0x0101
        /*036e*/ 	.byte	0x0c
	.zero		1


	//   ....[29]....
        /*0370*/ 	.word	0x00002080
        /*0374*/ 	.word	0x000000ff
        /*0378*/ 	.word	0x00000000
        /*037c*/ 	.short	0x010a
        /*037e*/ 	.byte	0x11
	.zero		1


	//   ....[30]....
        /*0380*/ 	.word	0x000020a0
        /*0384*/ 	.word	0x000000ff
        /*0388*/ 	.word	0x00000048
        /*038c*/ 	.short	0x010a
        /*038e*/ 	.byte	0x0c
	.zero		1


	//   ....[31]....
        /*0390*/ 	.word	0x000020c0
        /*0394*/ 	.word	0x000000ff
        /*0398*/ 	.word	0x00000048
        /*039c*/ 	.short	0x010a
        /*039e*/ 	.byte	0x0c
	.zero		1


	//   ....[32]....
        /*03a0*/ 	.word	0x00002330
        /*03a4*/ 	.word	0x000000ff
        /*03a8*/ 	.word	0x00000000
        /*03ac*/ 	.short	0x010a
        /*03ae*/ 	.byte	0x0d
	.zero		1


	//   ....[33]....
        /*03b0*/ 	.word	0x000024c0
        /*03b4*/ 	.word	0x000000ff
        /*03b8*/ 	.word	0x00000000
        /*03bc*/ 	.short	0x010a
        /*03be*/ 	.byte	0x10
	.zero		1


	//   ....[34]....
        /*03c0*/ 	.word	0x00002550
        /*03c4*/ 	.word	0x000000ff
        /*03c8*/ 	.word	0x00000048
        /*03cc*/ 	.short	0x010a
        /*03ce*/ 	.byte	0x0c
	.zero		1


	//   ....[35]....
        /*03d0*/ 	.word	0x00002560
        /*03d4*/ 	.word	0x00000003
        /*03d8*/ 	.word	0x00000050
        /*03dc*/ 	.short	0x010a
        /*03de*/ 	.byte	0xff
	.zero		1


	//   ....[36]....
        /*03e0*/ 	.word	0x00002610
        /*03e4*/ 	.word	0x00000003
        /*03e8*/ 	.word	0x00000060
        /*03ec*/ 	.short	0x0101
        /*03ee*/ 	.byte	0xff
	.zero		1


	//   ....[37]....
        /*03f0*/ 	.word	0x00002680
        /*03f4*/ 	.word	0x000000ff
        /*03f8*/ 	.word	0x00000048
        /*03fc*/ 	.short	0x010a
        /*03fe*/ 	.byte	0x0c
	.zero		1


	//   ....[38]....
        /*0400*/ 	.word	0x00002a20
        /*0404*/ 	.word	0x00000003
        /*0408*/ 	.word	0x00000050
        /*040c*/ 	.short	0x010a
        /*040e*/ 	.byte	0xff
	.zero		1


	//   ....[39]....
        /*0410*/ 	.word	0x00002a80
        /*0414*/ 	.word	0x00000003
        /*0418*/ 	.word	0x00000060
        /*041c*/ 	.short	0x0101
        /*041e*/ 	.byte	0xff
	.zero		1


	//   ....[40]....
        /*0420*/ 	.word	0x00002e20
        /*0424*/ 	.word	0x00000003
        /*0428*/ 	.word	0x00000040
        /*042c*/ 	.short	0x010a
        /*042e*/ 	.byte	0xff
	.zero		1


	//   ....[41]....
        /*0430*/ 	.word	0x00003480
        /*0434*/ 	.word	0x00000003
        /*0438*/ 	.word	0x00000048
        /*043c*/ 	.short	0x0101
        /*043e*/ 	.byte	0xff
	.zero		1


	//   ....[42]....
        /*0440*/ 	.word	0x00004b70
        /*0444*/ 	.word	0x00000005
        /*0448*/ 	.word	0x00000050
        /*044c*/ 	.short	0x010a
        /*044e*/ 	.byte	0xff
	.zero		1


	//   ....[43]....
        /*0450*/ 	.word	0x00004c20
        /*0454*/ 	.word	0x00000005
        /*0458*/ 	.word	0x00000060
        /*045c*/ 	.short	0x0101
        /*045e*/ 	.byte	0xff
	.zero		1


	//   ....[44]....
        /*0460*/ 	.word	0x000050c0
        /*0464*/ 	.word	0x0000000e
        /*0468*/ 	.word	0x00000060
        /*046c*/ 	.short	0x010a
        /*046e*/ 	.byte	0xff
	.zero		1


	//   ....[45]....
        /*0470*/ 	.word	0x00005120
        /*0474*/ 	.word	0x00000002
        /*0478*/ 	.word	0x00000060
        /*047c*/ 	.short	0x010a
        /*047e*/ 	.byte	0xff
	.zero		1


	//   ....[46]....
        /*0480*/ 	.word	0x00005180
        /*0484*/ 	.word	0x00000003
        /*0488*/ 	.word	0x00000060
        /*048c*/ 	.short	0x010a
        /*048e*/ 	.byte	0xff
	.zero		1


	//   ....[47]....
        /*0490*/ 	.word	0x000051e0
        /*0494*/ 	.word	0x00000000
        /*0498*/ 	.word	0x00000050
        /*049c*/ 	.short	0x010a
        /*049e*/ 	.byte	0xff
	.zero		1


	//   ....[48]....
        /*04a0*/ 	.word	0x00005260
        /*04a4*/ 	.word	0x00000003
        /*04a8*/ 	.word	0x00000020
        /*04ac*/ 	.short	0x010a
        /*04ae*/ 	.byte	0xff
	.zero		1


	//   ....[49]....
        /*04b0*/ 	.word	0x000052c0
        /*04b4*/ 	.word	0x00000003
        /*04b8*/ 	.word	0x00000050
        /*04bc*/ 	.short	0x010a
        /*04be*/ 	.byte	0xff
	.zero		1


	//   ....[50]....
        /*04c0*/ 	.word	0x00005340
        /*04c4*/ 	.word	0x00000000
        /*04c8*/ 	.word	0x00000020
        /*04cc*/ 	.short	0x010a
        /*04ce*/ 	.byte	0xff
	.zero		1


	//   ....[51]....
        /*04d0*/ 	.word	0x000053a0
        /*04d4*/ 	.word	0x00000002
        /*04d8*/ 	.word	0x00000050
        /*04dc*/ 	.short	0x010a
        /*04de*/ 	.byte	0xff
	.zero		1


	//   ....[52]....
        /*04e0*/ 	.word	0x00005420
        /*04e4*/ 	.word	0x00000000
        /*04e8*/ 	.word	0x00000048
        /*04ec*/ 	.short	0x010a
        /*04ee*/ 	.byte	0xff
	.zero		1


	//   ....[53]....
        /*04f0*/ 	.word	0x000054a0
        /*04f4*/ 	.word	0x00000000
        /*04f8*/ 	.word	0x00000000
        /*04fc*/ 	.short	0x010a
        /*04fe*/ 	.byte	0xff
	.zero		1


	//   ....[54]....
        /*0500*/ 	.word	0x00005510
        /*0504*/ 	.word	0x00000003
        /*0508*/ 	.word	0x00000050
        /*050c*/ 	.short	0x010a
        /*050e*/ 	.byte	0xff
	.zero		1


	//   ....[55]....
        /*0510*/ 	.word	0x00005590
        /*0514*/ 	.word	0x00000000
        /*0518*/ 	.word	0x00000048
        /*051c*/ 	.short	0x010a
        /*051e*/ 	.byte	0xff
	.zero		1


	//   ....[56]....
        /*0520*/ 	.word	0x000055e0
        /*0524*/ 	.word	0x00000003
        /*0528*/ 	.word	0x00000050
        /*052c*/ 	.short	0x010a
        /*052e*/ 	.byte	0xff
	.zero		1


	//   ....[57]....
        /*0530*/ 	.word	0x00005640
        /*0534*/ 	.word	0x00000003
        /*0538*/ 	.word	0x00000040
        /*053c*/ 	.short	0x010a
        /*053e*/ 	.byte	0xff
	.zero		1


	//   ....[58]....
        /*0540*/ 	.word	0x000056a0
        /*0544*/ 	.word	0x00000005
        /*0548*/ 	.word	0x00000050
        /*054c*/ 	.short	0x010a
        /*054e*/ 	.byte	0xff
	.zero		1


	//----- nvinfo : EIATTR_NUM_MBARRIERS
	.align		4
.L_58:
        /*0550*/ 	.byte	0x03, 0x38
        /*0552*/ 	.short	0x000e


	//----- nvinfo : EIATTR_EXIT_INSTR_OFFSETS
	.align		4
        /*0554*/ 	.byte	0x04, 0x1c
        /*0556*/ 	.short	(.L_60 - .L_59)


	//   ....[0]....
.L_59:
        /*0558*/ 	.word	0x000026b0


	//   ....[1]....
        /*055c*/ 	.word	0x000050a0


	//----- nvinfo : EIATTR_MAX_THREADS
	.align		4
.L_60:
        /*0560*/ 	.byte	0x04, 0x05
        /*0562*/ 	.short	(.L_62 - .L_61)
.L_61:
        /*0564*/ 	.word	0x000000e0
        /*0568*/ 	.word	0x00000001
        /*056c*/ 	.word	0x00000001


	//----- nvinfo : EIATTR_CRS_STACK_SIZE
	.align		4
.L_62:
        /*0570*/ 	.byte	0x04, 0x1e
        /*0572*/ 	.short	(.L_64 - .L_63)
.L_63:
        /*0574*/ 	.word	0x00000000


	//----- nvinfo : EIATTR_CBANK_PARAM_SIZE
	.align		4
.L_64:
        /*0578*/ 	.byte	0x03, 0x19
        /*057a*/ 	.short	0x0404


	//----- nvinfo : EIATTR_PARAM_CBANK
	.align		4
        /*057c*/ 	.byte	0x04, 0x0a
        /*057e*/ 	.short	(.L_66 - .L_65)
	.align		4
.L_65:
        /*0580*/ 	.word	index@(.nv.constant0.kernel_cutlass_kernel_cudnngrouped_gemmgrouped_gemm_swiglugrouped_gemm_swiglu_quantBlockScaledContiguousGroupedGemmKernel_object_at__TiledMMA_ThrLayoutVMNK11110000_PermutationMNK____MMAAt_0)
        /*0584*/ 	.short	0x0380
        /*0586*/ 	.short	0x0404


	//----- nvinfo : EIATTR_SW_WAR
	.align		4
.L_66:
        /*0588*/ 	.byte	0x04, 0x36
        /*058a*/ 	.short	(.L_68 - .L_67)
.L_67:
        /*058c*/ 	.word	0x00000008
.L_68:


//--------------------- .nv.compat                --------------------------
	.section	.nv.compat,"",@"SHT_CUDA_COMPAT_INFO"
	.align	4
        /*0000*/ 	.byte	0x02, 0x02, 0x02, 0x00, 0x02, 0x05, 0x05, 0x00, 0x02, 0x03, 0x01, 0x00, 0x02, 0x06, 0x01, 0x00


//--------------------- .nv.callgraph             --------------------------
	.section	.nv.callgraph,"",@"SHT_CUDA_CALLGRAPH"
	.align	4
	.sectionentsize	8
	.align		4
        /*0000*/ 	.word	0x00000000
	.align		4
        /*0004*/ 	.word	0xffffffff
	.align		4
        /*0008*/ 	.word	0x00000000
	.align		4
        /*000c*/ 	.word	0xfffffffe
	.align		4
        /*0010*/ 	.word	0x00000000
	.align		4
        /*0014*/ 	.word	0xfffffffd
	.align		4
        /*0018*/ 	.word	0x00000000
	.align		4
        /*001c*/ 	.word	0xfffffffc


//--------------------- .text.kernel_cutlass_kernel_cudnngrouped_gemmgrouped_gemm_swiglugrouped_gemm_swiglu_quantBlockScaledContiguousGroupedGemmKernel_object_at__TiledMMA_ThrLayoutVMNK11110000_PermutationMNK____MMAAt_0 --------------------------
	.section	.text.kernel_cutlass_kernel_cudnngrouped_gemmgrouped_gemm_swiglugrouped_gemm_swiglu_quantBlockScaledContiguousGroupedGemmKernel_object_at__TiledMMA_ThrLayoutVMNK11110000_PermutationMNK____MMAAt_0,"ax",@progbits
	.align	128
        .global         kernel_cutlass_kernel_cudnngrouped_gemmgrouped_gemm_swiglugrouped_gemm_swiglu_quantBlockScaledContiguousGroupedGemmKernel_object_at__TiledMMA_ThrLayoutVMNK11110000_PermutationMNK____MMAAt_0
        .type           kernel_cutlass_kernel_cudnngrouped_gemmgrouped_gemm_swiglugrouped_gemm_swiglu_quantBlockScaledContiguousGroupedGemmKernel_object_at__TiledMMA_ThrLayoutVMNK11110000_PermutationMNK____MMAAt_0,@function
        .size           kernel_cutlass_kernel_cudnngrouped_gemmgrouped_gemm_swiglugrouped_gemm_swiglu_quantBlockScaledContiguousGroupedGemmKernel_object_at__TiledMMA_ThrLayoutVMNK11110000_PermutationMNK____MMAAt_0,(.L_x_96 - kernel_cutlass_kernel_cudnngrouped_gemmgrouped_gemm_swiglugrouped_gemm_swiglu_quantBlockScaledContiguousGroupedGemmKernel_object_at__TiledMMA_ThrLayoutVMNK11110000_PermutationMNK____MMAAt_0)
        .other          kernel_cutlass_kernel_cudnngrouped_gemmgrouped_gemm_swiglugrouped_gemm_swiglu_quantBlockScaledContiguousGroupedGemmKernel_object_at__TiledMMA_ThrLayoutVMNK11110000_PermutationMNK____MMAAt_0,@"STO_CUDA_ENTRY STV_DEFAULT"
kernel_cutlass_kernel_cudnngrouped_gemmgrouped_gemm_swiglugrouped_gemm_swiglu_quantBlockScaledContiguousGroupedGemmKernel_object_at__TiledMMA_ThrLayoutVMNK11110000_PermutationMNK____MMAAt_0:
.text.kernel_cutlass_kernel_cudnngrouped_gemmgrouped_gemm_swiglugrouped_gemm_swiglu_quantBlockScaledContiguousGroupedGemmKernel_object_at__TiledMMA_ThrLayoutVMNK11110000_PermutationMNK____MMAAt_0:
[----:B------:R-:W1:Y:S01]  /*0000*/  LDC R1, c[0x0][0x37c] ;  /* 0x0000df00ff017b82 */ /* 0x000e620000000800 */
[----:B------:R-:W2:Y:S01]  /*0010*/  S2R R3, SR_TID.Y ;  /* 0x0000000000037919 */ /* 0x000ea20000002200 */
[----:B------:R-:W3:Y:S06]  /*0020*/  LDCU UR5, c[0x0][0x360] ;  /* 0x00006c00ff0577ac */ /* 0x000eec0008000800 */
[----:B------:R-:W4:Y:S01]  /*0030*/  S2UR UR32, SR_CgaCtaId ;  /* 0x00000000002079c3 */ /* 0x000f220000008800 */
[----:B------:R-:W2:Y:S01]  /*0040*/  S2R R0, SR_TID.Z ;  /* 0x0000000000007919 */ /* 0x000ea20000002300 */
[----:B------:R-:W2:Y:S01]  /*0050*/  LDCU UR4, c[0x0][0x364] ;  /* 0x00006c80ff0477ac */ /* 0x000ea20008000800 */
[----:B------:R-:W3:Y:S01]  /*0060*/  S2R R66, SR_TID.X ;  /* 0x0000000000427919 */ /* 0x000ee20000002100 */
[----:B------:R-:W5:Y:S01]  /*0070*/  LDCU.U8 UR8, c[0x0][0x382] ;  /* 0x00007040ff0877ac */ /* 0x000f620008000000 */
[----:B------:R-:W4:Y:S01]  /*0080*/  LDCU UR6, c[0x0][0x36c] ;  /* 0x00006d80ff0677ac */ /* 0x000f220008000800 */
[----:B------:R-:W-:Y:S01]  /*0090*/  UMOV UR14, 0x1 ;  /* 0x00000001000e7882 */ /* 0x000fe20000000000 */
[----:B----4-:R-:W-:-:S02]  /*00a0*/  ULEA.HI UR7, UR32, UR32, URZ, 0x1 ;  /* 0x0000002020077291 */ /* 0x010fc4000f8f08ff */
[----:B-----5:R-:W-:Y:S02]  /*00b0*/  ULOP3.LUT UR8, UR8, 0x1, URZ, 0xc0, !UPT ;  /* 0x0000000108087892 */ /* 0x020fe4000f8ec0ff */
[----:B------:R-:W-:Y:S02]  /*00c0*/  ULOP3.LUT UR7, UR7, 0xfffffffe, URZ, 0xc0, !UPT ;  /* 0xfffffffe07077892 */ /* 0x000fe4000f8ec0ff */
[----:B------:R-:W-:Y:S02]  /*00d0*/  UISETP.EQ.U32.AND UP3, UPT, UR6, 0x1, UPT ;  /* 0x000000010600788c */ /* 0x000fe4000bf62070 */
[----:B------:R-:W-:Y:S01]  /*00e0*/  UIADD3 UR15, UPT, UPT, -UR7, UR32, URZ ;  /* 0x00000020070f7290 */ /* 0x000fe2000fffe1ff */
[----:B--2---:R-:W-:Y:S01]  /*00f0*/  IMAD R3, R0, UR4, R3 ;  /* 0x0000000400037c24 */ /* 0x004fe2000f8e0203 */
[----:B------:R-:W-:Y:S02]  /*0100*/  UISETP.NE.U32.AND UP6, UPT, UR8, 0x1, UPT ;  /* 0x000000010800788c */ /* 0x000fe4000bfc5070 */
[----:B------:R-:W-:Y:S01]  /*0110*/  USHF.L.U32 UR21, UR14, UR15, URZ ;  /* 0x0000000f0e157299 */ /* 0x000fe200080006ff */
[----:B---3--:R-:W-:Y:S01]  /*0120*/  IMAD R82, R3, UR5, R66 ;  /* 0x0000000503527c24 */ /* 0x008fe2000f8e0242 */
[----:B------:R-:W2:Y:S04]  /*0130*/  LDCU.U8 UR5, c[0x0][0x381] ;  /* 0x00007020ff0577ac */ /* 0x000ea80008000000 */
[----:B------:R-:W-:-:S06]  /*0140*/  SHF.R.U32.HI R82, RZ, 0x5, R82 ;  /* 0x00000005ff527819 */ /* 0x000fcc0000011652 */
[----:B------:R-:W3:Y:S01]  /*0150*/  SHFL.IDX PT, R82, R82, RZ, 0x1f ;  /* 0x00001fff52527589 */ /* 0x000ee200000e0000 */
[----:B--2---:R-:W-:-:S04]  /*0160*/  ULOP3.LUT UR5, UR5, 0x1, URZ, 0xc0, !UPT ;  /* 0x0000000105057892 */ /* 0x004fc8000f8ec0ff */
[----:B------:R-:W-:Y:S01]  /*0170*/  UISETP.NE.U32.AND UP5, UPT, UR5, 0x1, UPT ;  /* 0x000000010500788c */ /* 0x000fe2000bfa5070 */
[C---:B---3--:R-:W-:Y:S02]  /*0180*/  R2UR UR4, R82.reuse ;  /* 0x00000000520472ca */ /* 0x048fe400000e0000 */
[----:B------:R-:W-:-:S11]  /*0190*/  ISETP.NE.AND P0, PT, R82, 0x5, PT ;  /* 0x000000055200780c */ /* 0x000fd60003f05270 */
[----:B------:R-:W-:Y:S02]  /*01a0*/  UISETP.NE.AND UP4, UPT, UR4, URZ, UPT ;  /* 0x000000ff0400728c */ /* 0x000fe4000bf85270 */
[----:B-1----:R-:W-:Y:S09]  /*01b0*/  @P0 BRA `(.L_x_0) ;  /* 0x0000000000500947 */ /* 0x002ff20003800000 */
[----:B------:R-:W1:Y:S02]  /*01c0*/  LDCU.64 UR4, c[0x0][0x348] ;  /* 0x00006900ff0477ac */ /* 0x000e640008000a00 */
[----:B-1----:R-:W-:Y:S02]  /*01d0*/  UIADD3 UR16, UP2, UPT, UR4, 0x40, URZ ;  /* 0x0000004004107890 */ /* 0x002fe4000ff5e0ff */
[----:B------:R-:W-:Y:S02]  /*01e0*/  UIADD3 UR12, UP1, UPT, UR4, 0xc0, URZ ;  /* 0x000000c0040c7890 */ /* 0x000fe4000ff3e0ff */
[----:B------:R-:W-:Y:S02]  /*01f0*/  UIADD3 UR10, UP0, UPT, UR4, 0x140, URZ ;  /* 0x00000140040a7890 */ /* 0x000fe4000ff1e0ff */
[----:B------:R-:W-:Y:S02]  /*0200*/  UIADD3.X UR17, UPT, UPT, URZ, UR5, URZ, UP2, !UPT ;  /* 0x00000005ff117290 */ /* 0x000fe400097fe4ff */
[----:B------:R-:W-:-:S02]  /*0210*/  UIADD3 UR8, UP2, UPT, UR4, 0x1c0, URZ ;  /* 0x000001c004087890 */ /* 0x000fc4000ff5e0ff */
[----:B------:R-:W-:Y:S02]  /*0220*/  UIADD3.X UR13, UPT, UPT, URZ, UR5, URZ, UP1, !UPT ;  /* 0x00000005ff0d7290 */ /* 0x000fe40008ffe4ff */
[----:B------:R-:W-:Y:S02]  /*0230*/  UIADD3 UR6, UP1, UPT, UR4, 0x240, URZ ;  /* 0x0000024004067890 */ /* 0x000fe4000ff3e0ff */
[----:B------:R-:W-:Y:S01]  /*0240*/  UIADD3.X UR11, UPT, UPT, URZ, UR5, URZ, UP0, !UPT ;  /* 0x00000005ff0b7290 */ /* 0x000fe200087fe4ff */
[----:B------:R1:W-:Y:S01]  /*0250*/  UTMACCTL.PF [UR16] ;  /* 0x00000000100079b9 */ /* 0x0003e20008040000 */
[----:B------:R-:W-:-:S03]  /*0260*/  UIADD3 UR4, UP0, UPT, UR4, 0x2c0, URZ ;  /* 0x000002c004047890 */ /* 0x000fc6000ff1e0ff */
[----:B------:R1:W-:Y:S01]  /*0270*/  UTMACCTL.PF [UR12] ;  /* 0x000000000c0079b9 */ /* 0x0003e20008040000 */
[----:B------:R-:W-:-:S03]  /*0280*/  UIADD3.X UR9, UPT, UPT, URZ, UR5, URZ, UP2, !UPT ;  /* 0x00000005ff097290 */ /* 0x000fc600097fe4ff */
[----:B------:R1:W-:Y:S01]  /*0290*/  UTMACCTL.PF [UR10] ;  /* 0x000000000a0079b9 */ /* 0x0003e20008040000 */
[----:B------:R-:W-:Y:S02]  /*02a0*/  UIADD3.X UR7, UPT, UPT, URZ, UR5, URZ, UP1, !UPT ;  /* 0x00000005ff077290 */ /* 0x000fe40008ffe4ff */
[----:B------:R-:W-:-:S03]  /*02b0*/  UIADD3.X UR5, UPT, UPT, URZ, UR5, URZ, UP0, !UPT ;  /* 0x00000005ff057290 */ /* 0x000fc600087fe4ff */
[----:B------:R1:W-:Y:S04]  /*02c0*/  UTMACCTL.PF [UR8] ;  /* 0x00000000080079b9 */ /* 0x0003e80008040000 */
[----:B------:R1:W-:Y:S02]  /*02d0*/  UTMACCTL.PF [UR6] ;  /* 0x00000000060079b9 */ /* 0x0003e40008040000 */
[----:B------:R1:W-:Y:S02]  /*02e0*/  UTMACCTL.PF [UR4] ;  /* 0x00000000040079b9 */ /* 0x0003e40008040000 */
[----:B-1----:R-:W-:Y:S01]  /*02f0*/  NOP ;  /* 0x0000000000007918 */ /* 0x002fe20000000000 */
.L_x_0:
[----:B------:R-:W-:Y:S05]  /*0300*/  BRA.U UP4, `(.L_x_1) ;  /* 0x0000000104507547 */ /* 0x000fea000b800000 */
[----:B------:R-:W-:Y:S01]  /*0310*/  UMOV UR5, 0x400 ;  /* 0x0000040000057882 */ /* 0x000fe20000000000 */
[----:B------:R-:W-:Y:S01]  /*0320*/  UMOV UR6, 0x1 ;  /* 0x0000000100067882 */ /* 0x000fe20000000000 */
[----:B------:R-:W-:Y:S02]  /*0330*/  ULEA UR5, UR32, UR5, 0x18 ;  /* 0x0000000520057291 */ /* 0x000fe4000f8ec0ff */
[----:B------:R-:W-:-:S04]  /*0340*/  UIADD3 UR6, UPT, UPT, -UR6, 0x100000, URZ ;  /* 0x0010000006067890 */ /* 0x000fc8000fffe1ff */
[----:B------:R-:W-:Y:S02]  /*0350*/  USHF.L.U32 UR7, UR6, 0xb, URZ ;  /* 0x0000000b06077899 */ /* 0x000fe400080006ff */
[----:B------:R-:W-:Y:S01]  /*0360*/  USHF.L.U32 UR6, UR6, 0x1, URZ ;  /* 0x0000000106067899 */ /* 0x000fe200080006ff */
[----:B------:R-:W-:Y:S02]  /*0370*/  UMOV UR4, 0x2 ;  /* 0x0000000200047882 */ /* 0x000fe40000000000 */
[----:B------:R-:W-:-:S04]  /*0380*/  UIADD3 UR8, UPT, UPT, -UR4, 0x100000, URZ ;  /* 0x0010000004087890 */ /* 0x000fc8000fffe1ff */
[----:B------:R-:W-:Y:S02]  /*0390*/  USHF.L.U32 UR9, UR8, 0xb, URZ ;  /* 0x0000000b08097899 */ /* 0x000fe400080006ff */
[----:B------:R-:W-:Y:S01]  /*03a0*/  USHF.L.U32 UR8, UR8, 0x1, URZ ;  /* 0x0000000108087899 */ /* 0x000fe200080006ff */
[----:B------:R-:W1:Y:S02]  /*03b0*/  FENCE.VIEW.ASYNC.S ;  /* 0x00000000000073c6 */ /* 0x000e640000000000 */
[----:B-1----:R1:W2:Y:S01]  /*03c0*/  SYNCS.EXCH.64 URZ, [UR5], UR6 ;  /* 0x0000000605ff75b2 */ /* 0x0022a20008000100 */
[----:B------:R1:W3:Y:S01]  /*03d0*/  SYNCS.EXCH.64 URZ, [UR5+0x8], UR6 ;  /* 0x0000080605ff75b2 */ /* 0x0002e20008000100 */
[----:B------:R1:W4:Y:S01]  /*03e0*/  SYNCS.EXCH.64 URZ, [UR5+0x10], UR6 ;  /* 0x0000100605ff75b2 */ /* 0x0003220008000100 */
[----:B------:R1:W1:Y:S06]  /*03f0*/  SYNCS.EXCH.64 URZ, [UR5+0x18], UR6 ;  /* 0x0000180605ff75b2 */ /* 0x00026c0008000100 */
[----:B------:R1:W1:Y:S01]  /*0400*/  SYNCS.EXCH.64 URZ, [UR5+0x20], UR8 ;  /* 0x0000200805ff75b2 */ /* 0x0002620008000100 */
[----:B------:R1:W1:Y:S01]  /*0410*/  SYNCS.EXCH.64 URZ, [UR5+0x28], UR8 ;  /* 0x0000280805ff75b2 */ /* 0x0002620008000100 */
[----:B------:R1:W1:Y:S01]  /*0420*/  SYNCS.EXCH.64 URZ, [UR5+0x30], UR8 ;  /* 0x0000300805ff75b2 */ /* 0x0002620008000100 */
[----:B------:R1:W1:Y:S01]  /*0430*/  SYNCS.EXCH.64 URZ, [UR5+0x38], UR8 ;  /* 0x0000380805ff75b2 */ /* 0x0002620008000100 */
[----:B------:R-:W-:Y:S01]  /*0440*/  NOP ;  /* 0x0000000000007918 */ /* 0x000fe20000000000 */
.L_x_1:
[----:B------:R-:W-:Y:S01]  /*0450*/  NOP ;  /* 0x0000000000007918 */ /* 0x000fe20000000000 */
[----:B------:R-:W-:Y:S05]  /*0460*/  BRA.U !UP3, `(.L_x_2) ;  /* 0x000000010b087547 */ /* 0x000fea000b800000 */
[----:B-1234-:R-:W-:Y:S01]  /*0470*/  UCGABAR_ARV ;  /* 0x00000000000079c7 */ /* 0x01efe20008000000 */
[----:B------:R-:W-:Y:S05]  /*0480*/  BRA `(.L_x_3) ;  /* 0x0000000000047947 */ /* 0x000fea0003800000 */
.L_x_2:
[----:B-1234-:R-:W-:Y:S01]  /*0490*/  NOP ;  /* 0x0000000000007918 */ /* 0x01efe20000000000 */
.L_x_3:
[----:B------:R-:W-:Y:S05]  /*04a0*/  BRA.U !UP3, `(.L_x_4) ;  /* 0x000000010b0c7547 */ /* 0x000fea000b800000 */
[----:B------:R-:W-:Y:S01]  /*04b0*/  UCGABAR_WAIT ;  /* 0x0000000000007dc7 */ /* 0x000fe20008000000 */
[----:B------:R-:W-:Y:S01]  /*04c0*/  CCTL.IVALL ;  /* 0x00000000ff00798f */ /* 0x000fe20002000000 */
[----:B------:R-:W-:Y:S05]  /*04d0*/  BRA `(.L_x_5) ;  /* 0x0000000000047947 */ /* 0x000fea0003800000 */
.L_x_4:
[----:B------:R-:W-:Y:S06]  /*04e0*/  BAR.SYNC.DEFER_BLOCKING 0x0 ;  /* 0x0000000000007b1d */ /* 0x000fec0000010000 */
.L_x_5:
[----:B------:R-:W-:Y:S01]  /*04f0*/  @!UP4 UMOV UR6, 0x400 ;  /* 0x000004000006c882 */ /* 0x000fe20000000000 */
[----:B------:R-:W-:Y:S01]  /*0500*/  UMOV UR5, 0x1 ;  /* 0x0000000100057882 */ /* 0x000fe20000000000 */
[----:B------:R-:W-:Y:S01]  /*0510*/  UMOV UR4, 0x4 ;  /* 0x0000000400047882 */ /* 0x000fe20000000000 */
[----:B------:R-:W-:Y:S02]  /*0520*/  @!UP4 ULEA UR6, UR32, UR6, 0x18 ;  /* 0x000000062006c291 */ /* 0x000fe4000f8ec0ff */
[----:B------:R-:W-:-:S04]  /*0530*/  @!UP4 UIADD3 UR8, UPT, UPT, -UR5, 0x100000, URZ ;  /* 0x001000000508c890 */ /* 0x000fc8000fffe1ff */
[----:B------:R-:W-:Y:S02]  /*0540*/  @!UP4 USHF.L.U32 UR9, UR8, 0xb, URZ ;  /* 0x0000000b0809c899 */ /* 0x000fe400080006ff */
[----:B------:R-:W-:Y:S02]  /*0550*/  @!UP4 USHF.L.U32 UR8, UR8, 0x1, URZ ;  /* 0x000000010808c899 */ /* 0x000fe400080006ff */
[----:B------:R-:W-:-:S04]  /*0560*/  @!UP4 UIADD3 UR4, UPT, UPT, -UR4, 0x100000, URZ ;  /* 0x001000000404c890 */ /* 0x000fc8000fffe1ff */
[----:B------:R-:W-:Y:S02]  /*0570*/  @!UP4 USHF.L.U32 UR5, UR4, 0xb, URZ ;  /* 0x0000000b0405c899 */ /* 0x000fe400080006ff */
[----:B------:R-:W-:Y:S01]  /*0580*/  @!UP4 USHF.L.U32 UR4, UR4, 0x1, URZ ;  /* 0x000000010404c899 */ /* 0x000fe200080006ff */
[----:B------:R-:W1:Y:S03]  /*0590*/  FENCE.VIEW.ASYNC.S ;  /* 0x00000000000073c6 */ /* 0x000e660000000000 */
[----:B-1----:R1:W2:Y:S08]  /*05a0*/  @!UP4 SYNCS.EXCH.64 URZ, [UR6+0x40], UR8 ;  /* 0x0000400806ffc5b2 */ /* 0x0022b00008000100 */
[----:B------:R1:W3:Y:S01]  /*05b0*/  @!UP4 SYNCS.EXCH.64 URZ, [UR6+0x48], UR4 ;  /* 0x0000480406ffc5b2 */ /* 0x0002e20008000100 */
[----:B------:R-:W-:Y:S01]  /*05c0*/  NOP ;  /* 0x0000000000007918 */ /* 0x000fe20000000000 */
[----:B------:R-:W-:Y:S05]  /*05d0*/  BRA.U !UP3, `(.L_x_6) ;  /* 0x000000010b087547 */ /* 0x000fea000b800000 */
[----:B--23--:R-:W-:Y:S01]  /*05e0*/  UCGABAR_ARV ;  /* 0x00000000000079c7 */ /* 0x00cfe20008000000 */
[----:B------:R-:W-:Y:S05]  /*05f0*/  BRA `(.L_x_7) ;  /* 0x0000000000047947 */ /* 0x000fea0003800000 */
.L_x_6:
[----:B--23--:R-:W-:Y:S01]  /*0600*/  NOP ;  /* 0x0000000000007918 */ /* 0x00cfe20000000000 */
.L_x_7:
[----:B------:R-:W-:Y:S05]  /*0610*/  BRA.U !UP3, `(.L_x_8) ;  /* 0x000000010b0c7547 */ /* 0x000fea000b800000 */
[----:B------:R-:W-:Y:S01]  /*0620*/  UCGABAR_WAIT ;  /* 0x0000000000007dc7 */ /* 0x000fe20008000000 */
[----:B------:R-:W-:Y:S01]  /*0630*/  CCTL.IVALL ;  /* 0x00000000ff00798f */ /* 0x000fe20002000000 */
[----:B------:R-:W-:Y:S05]  /*0640*/  BRA `(.L_x_9) ;  /* 0x0000000000047947 */ /* 0x000fea0003800000 */
.L_x_8:
[----:B------:R-:W-:Y:S06]  /*0650*/  BAR.SYNC.DEFER_BLOCKING 0x0 ;  /* 0x0000000000007b1d */ /* 0x000fec0000010000 */
.L_x_9:
[----:B------:R-:W-:Y:S05]  /*0660*/  BRA.U UP4, `(.L_x_10) ;  /* 0x0000000104407547 */ /* 0x000fea000b800000 */
[----:B-1----:R-:W-:Y:S01]  /*0670*/  UMOV UR6, 0x400 ;  /* 0x0000040000067882 */ /* 0x002fe20000000000 */
[----:B------:R-:W-:Y:S01]  /*0680*/  UMOV UR5, 0x20 ;  /* 0x0000002000057882 */ /* 0x000fe20000000000 */
[----:B------:R-:W-:Y:S01]  /*0690*/  UMOV UR4, 0xc0 ;  /* 0x000000c000047882 */ /* 0x000fe20000000000 */
[----:B------:R-:W-:Y:S02]  /*06a0*/  ULEA UR6, UR32, UR6, 0x18 ;  /* 0x0000000620067291 */ /* 0x000fe4000f8ec0ff */
[----:B------:R-:W-:-:S04]  /*06b0*/  UIADD3 UR8, UPT, UPT, -UR5, 0x100000, URZ ;  /* 0x0010000005087890 */ /* 0x000fc8000fffe1ff */
[----:B------:R-:W-:Y:S02]  /*06c0*/  USHF.L.U32 UR9, UR8, 0xb, URZ ;  /* 0x0000000b08097899 */ /* 0x000fe400080006ff */
[----:B------:R-:W-:Y:S02]  /*06d0*/  USHF.L.U32 UR8, UR8, 0x1, URZ ;  /* 0x0000000108087899 */ /* 0x000fe400080006ff */
[----:B------:R-:W-:-:S04]  /*06e0*/  UIADD3 UR4, UPT, UPT, -UR4, 0x100000, URZ ;  /* 0x0010000004047890 */ /* 0x000fc8000fffe1ff */
[----:B------:R-:W-:Y:S02]  /*06f0*/  USHF.L.U32 UR5, UR4, 0xb, URZ ;  /* 0x0000000b04057899 */ /* 0x000fe400080006ff */
[----:B------:R-:W-:Y:S01]  /*0700*/  USHF.L.U32 UR4, UR4, 0x1, URZ ;  /* 0x0000000104047899 */ /* 0x000fe200080006ff */
[----:B------:R-:W1:Y:S03]  /*0710*/  FENCE.VIEW.ASYNC.S ;  /* 0x00000000000073c6 */ /* 0x000e660000000000 */
[----:B-1----:R2:W3:Y:S01]  /*0720*/  SYNCS.EXCH.64 URZ, [UR6+0x50], UR8 ;  /* 0x0000500806ff75b2 */ /* 0x0024e20008000100 */
[----:B------:R2:W4:Y:S07]  /*0730*/  SYNCS.EXCH.64 URZ, [UR6+0x58], UR8 ;  /* 0x0000580806ff75b2 */ /* 0x00052e0008000100 */
[----:B------:R2:W1:Y:S01]  /*0740*/  SYNCS.EXCH.64 URZ, [UR6+0x60], UR4 ;  /* 0x0000600406ff75b2 */ /* 0x0004620008000100 */
[----:B------:R2:W1:Y:S02]  /*0750*/  SYNCS.EXCH.64 URZ, [UR6+0x68], UR4 ;  /* 0x0000680406ff75b2 */ /* 0x0004640008000100 */
[----:B--2---:R-:W-:Y:S01]  /*0760*/  NOP ;  /* 0x0000000000007918 */ /* 0x004fe20000000000 */
.L_x_10:
[----:B------:R-:W-:Y:S01]  /*0770*/  NOP ;  /* 0x0000000000007918 */ /* 0x000fe20000000000 */
[----:B-1-34-:R-:W-:Y:S06]  /*0780*/  BAR.SYNC.DEFER_BLOCKING 0x0 ;  /* 0x0000000000007b1d */ /* 0x01afec0000010000 */
[----:B------:R-:W-:Y:S05]  /*0790*/  BRA.U !UP3, `(.L_x_11) ;  /* 0x000000010b087547 */ /* 0x000fea000b800000 */
[----:B------:R-:W-:Y:S01]  /*07a0*/  UCGABAR_ARV ;  /* 0x00000000000079c7 */ /* 0x000fe20008000000 */
[----:B------:R-:W-:Y:S05]  /*07b0*/  BRA `(.L_x_12) ;  /* 0x0000000000047947 */ /* 0x000fea0003800000 */
.L_x_11:
[----:B------:R-:W-:Y:S01]  /*07c0*/  NOP ;  /* 0x0000000000007918 */ /* 0x000fe20000000000 */
.L_x_12:
[----:B------:R-:W-:Y:S05]  /*07d0*/  BRA.U !UP3, `(.L_x_13) ;  /* 0x000000010b0c7547 */ /* 0x000fea000b800000 */
[----:B------:R-:W-:Y:S01]  /*07e0*/  UCGABAR_WAIT ;  /* 0x0000000000007dc7 */ /* 0x000fe20008000000 */
[----:B------:R-:W-:Y:S01]  /*07f0*/  CCTL.IVALL ;  /* 0x00000000ff00798f */ /* 0x000fe20002000000 */
[----:B------:R-:W-:Y:S05]  /*0800*/  BRA `(.L_x_14) ;  /* 0x0000000000047947 */ /* 0x000fea0003800000 */
.L_x_13:
[----:B------:R-:W-:Y:S06]  /*0810*/  BAR.SYNC.DEFER_BLOCKING 0x0 ;  /* 0x0000000000007b1d */ /* 0x000fec0000010000 */
.L_x_14:
[----:B------:R-:W-:Y:S01]  /*0820*/  ISETP.NE.AND P0, PT, R82, 0x6, PT ;  /* 0x000000065200780c */ /* 0x000fe20003f05270 */
[----:B------:R-:W1:-:S12]  /*0830*/  LDCU.64 UR22, c[0x0][0x358] ;  /* 0x00006b00ff1677ac */ /* 0x000e580008000a00 */
[----:B------:R-:W-:Y:S05]  /*0840*/  @P0 BRA `(.L_x_15) ;  /* 0x0000000800a80947 */ /* 0x000fea0003800000 */
[----:B------:R-:W-:Y:S01]  /*0850*/  LOP3.LUT R0, R66, 0x1f, RZ, 0xc0, !PT ;  /* 0x0000001f42007812 */ /* 0x000fe200078ec0ff */
[----:B------:R-:W-:Y:S01]  /*0860*/  IMAD.MOV.U32 R18, RZ, RZ, 0x7fffffff ;  /* 0x7fffffffff127424 */ /* 0x000fe200078e00ff */
[----:B------:R-:W2:Y:S01]  /*0870*/  S2UR UR9, SR_CTAID.Z ;  /* 0x00000000000979c3 */ /* 0x000ea20000002700 */
[----:B------:R-:W2:Y:S01]  /*0880*/  LDCU.64 UR6, c[0x0][0x760] ;  /* 0x0000ec00ff0677ac */ /* 0x000ea20008000a00 */
[C---:B------:R-:W-:Y:S01]  /*0890*/  ISETP.GT.U32.AND P0, PT, R0.reuse, 0x7, PT ;  /* 0x000000070000780c */ /* 0x040fe20003f04070 */
[----:B------:R-:W3:Y:S01]  /*08a0*/  LDCU.U8 UR8, c[0x0][0x768] ;  /* 0x0000ed00ff0877ac */ /* 0x000ee20008000000 */
[----:B------:R-:W4:Y:S01]  /*08b0*/  LDCU.U8 UR10, c[0x0][0x769] ;  /* 0x0000ed20ff0a77ac */ /* 0x000f220008000000 */
[----:B------:R-:W5:Y:S10]  /*08c0*/  LDCU UR24, c[0x0][0x770] ;  /* 0x0000ee00ff1877ac */ /* 0x000f740008000800 */
[----:B------:R-:W1:Y:S02]  /*08d0*/  @!P0 LDC.64 R2, c[0x0][0x748] ;  /* 0x0001d200ff028b82 */ /* 0x000e640000000a00 */
[----:B-1----:R-:W-:-:S05]  /*08e0*/  @!P0 IMAD.WIDE.U32 R2, R0, 0x4, R2 ;  /* 0x0000000400028825 */ /* 0x002fca00078e0002 */
[----:B------:R-:W5:Y:S01]  /*08f0*/  @!P0 LDG.E R18, desc[UR22][R2.64] ;  /* 0x0000001602128981 */ /* 0x000f62000c1e1900 */
[----:B--2---:R-:W-:Y:S01]  /*0900*/  UIMAD.WIDE.U32 UR4, UR9, UR7, URZ ;  /* 0x00000007090472a5 */ /* 0x004fe2000f8e00ff */
[----:B------:R-:W1:Y:S01]  /*0910*/  S2UR UR16, SR_CTAID.X ;  /* 0x00000000001079c3 */ /* 0x000e620000002500 */
[----:B------:R-:W-:Y:S01]  /*0920*/  UISETP.GT.U32.AND UP0, UPT, UR9, 0xff, UPT ;  /* 0x000000ff0900788c */ /* 0x000fe2000bf04070 */
[----:B------:R-:W-:Y:S02]  /*0930*/  HFMA2 R0, -RZ, RZ, 0, 5.9604644775390625e-08 ;  /* 0x00000001ff007431 */ /* 0x000fe400000001ff */
[----:B------:R-:W-:Y:S02]  /*0940*/  IMAD.MOV.U32 R10, RZ, RZ, RZ ;  /* 0x000000ffff0a7224 */ /* 0x000fe400078e00ff */
[----:B------:R-:W-:Y:S02]  /*0950*/  UMOV UR11, UR5 ;  /* 0x00000005000b7c82 */ /* 0x000fe40008000000 */
[----:B------:R-:W-:-:S02]  /*0960*/  UIADD3 UR7, UPT, UPT, -UR11, UR9, URZ ;  /* 0x000000090b077290 */ /* 0x000fc4000fffe1ff */
[----:B------:R-:W2:Y:S02]  /*0970*/  LDCU.64 UR4, c[0x0][0x778] ;  /* 0x0000ef00ff0477ac */ /* 0x000ea40008000a00 */
[----:B---3--:R-:W-:-:S04]  /*0980*/  USHF.R.U32.HI UR7, URZ, UR8, UR7 ;  /* 0x00000008ff077299 */ /* 0x008fc80008011607 */
[----:B------:R-:W-:-:S04]  /*0990*/  UIADD3 UR11, UPT, UPT, UR11, UR7, URZ ;  /* 0x000000070b0b7290 */ /* 0x000fc8000fffe0ff */
[----:B----4-:R-:W-:Y:S02]  /*09a0*/  USHF.R.U32.HI UR11, URZ, UR10, UR11 ;  /* 0x0000000aff0b7299 */ /* 0x010fe4000801160b */
[----:B-1----:R-:W-:Y:S02]  /*09b0*/  ULOP3.LUT UR16, UR16, 0x1, URZ, 0xc0, !UPT ;  /* 0x0000000110107892 */ /* 0x002fe4000f8ec0ff */
[----:B------:R-:W-:Y:S01]  /*09c0*/  UIADD3 UR11, UPT, UPT, -UR11, URZ, URZ ;  /* 0x000000ff0b0b7290 */ /* 0x000fe2000fffe1ff */
[----:B------:R-:W1:Y:S03]  /*09d0*/  LDCU.U8 UR7, c[0x0][0x780] ;  /* 0x0000f000ff0777ac */ /* 0x000e660008000000 */
[----:B------:R-:W-:-:S04]  /*09e0*/  UIMAD UR6, UR11, UR6, UR9 ;  /* 0x000000060b0672a4 */ /* 0x000fc8000f8e0209 */
[----:B--2---:R-:W-:-:S03]  /*09f0*/  UIMAD.WIDE.U32 UR12, UR6, UR5, URZ ;  /* 0x00000005060c72a5 */ /* 0x004fc6000f8e00ff */
[----:B------:R-:W2:Y:S04]  /*0a00*/  LDCU.U8 UR11, c[0x0][0x781] ;  /* 0x0000f020ff0b77ac */ /* 0x000ea80008000000 */
[----:B------:R-:W-:Y:S02]  /*0a10*/  UMOV UR5, UR13 ;  /* 0x0000000d00057c82 */ /* 0x000fe40008000000 */
[----:B------:R-:W-:Y:S02]  /*0a20*/  UIADD3 UR18, UPT, UPT, UR6, -UR5, URZ ;  /* 0x8000000506127290 */ /* 0x000fe4000fffe0ff */
[----:B------:R-:W3:Y:S02]  /*0a30*/  LDCU.U8 UR13, c[0x0][0x774] ;  /* 0x0000ee80ff0d77ac */ /* 0x000ee40008000000 */
[----:B-1----:R-:W-:Y:S01]  /*0a40*/  USHF.R.U32.HI UR18, URZ, UR7, UR18 ;  /* 0x00000007ff127299 */ /* 0x002fe20008011612 */
[----:B------:R-:W1:Y:S03]  /*0a50*/  LDCU.U8 UR12, c[0x0][0x775] ;  /* 0x0000eea0ff0c77ac */ /* 0x000e660008000000 */
[----:B------:R-:W-:Y:S01]  /*0a60*/  UIADD3 UR18, UPT, UPT, UR5, UR18, URZ ;  /* 0x0000001205127290 */ /* 0x000fe2000fffe0ff */
[----:B------:R-:W4:Y:S03]  /*0a70*/  LDCU UR5, c[0x0][0x76c] ;  /* 0x0000ed80ff0577ac */ /* 0x000f260008000800 */
[----:B--2---:R-:W-:-:S04]  /*0a80*/  USHF.R.U32.HI UR18, URZ, UR11, UR18 ;  /* 0x0000000bff127299 */ /* 0x004fc80008011612 */
[----:B-----5:R-:W-:-:S07]  /*0a90*/  UIMAD.WIDE.U32 UR24, UR18, UR24, URZ ;  /* 0x00000018121872a5 */ /* 0x020fce000f8e00ff */
[----:B------:R-:W-:Y:S02]  /*0aa0*/  UMOV UR19, UR25 ;  /* 0x0000001900137c82 */ /* 0x000fe40008000000 */
[----:B------:R-:W-:-:S04]  /*0ab0*/  UIADD3 UR17, UPT, UPT, UR18, -UR19, URZ ;  /* 0x8000001312117290 */ /* 0x000fc8000fffe0ff */
[----:B---3--:R-:W-:-:S04]  /*0ac0*/  USHF.R.U32.HI UR17, URZ, UR13, UR17 ;  /* 0x0000000dff117299 */ /* 0x008fc80008011611 */
[----:B------:R-:W-:-:S04]  /*0ad0*/  UIADD3 UR17, UPT, UPT, UR19, UR17, URZ ;  /* 0x0000001113117290 */ /* 0x000fc8000fffe0ff */
[----:B-1----:R-:W-:-:S04]  /*0ae0*/  USHF.R.U32.HI UR17, URZ, UR12, UR17 ;  /* 0x0000000cff117299 */ /* 0x002fc80008011611 */
[----:B------:R-:W-:-:S04]  /*0af0*/  UIADD3 UR17, UPT, UPT, -UR17, URZ, URZ ;  /* 0x000000ff11117290 */ /* 0x000fc8000fffe1ff */
[----:B----4-:R-:W-:Y:S02]  /*0b00*/  UIMAD UR5, UR17, UR5, UR18 ;  /* 0x00000005110572a4 */ /* 0x010fe4000f8e0212 */
[----:B------:R-:W-:Y:S02]  /*0b10*/  UIADD3 UR18, UPT, UPT, -UR18, URZ, URZ ;  /* 0x000000ff12127290 */ /* 0x000fe4000fffe1ff */
[----:B------:R-:W-:Y:S02]  /*0b20*/  UIADD3 UR5, UPT, UPT, UR5, UR5, URZ ;  /* 0x0000000505057290 */ /* 0x000fe4000fffe0ff */
[----:B------:R-:W-:Y:S02]  /*0b30*/  UIMAD UR4, UR18, UR4, UR6 ;  /* 0x00000004120472a4 */ /* 0x000fe4000f8e0206 */
[----:B------:R-:W-:-:S04]  /*0b40*/  ULOP3.LUT UR5, UR5, UR16, URZ, 0xfc, !UPT ;  /* 0x0000001005057292 */ /* 0x000fc8000f8efcff */
[----:B------:R-:W-:Y:S02]  /*0b50*/  MOV R5, UR4 ;  /* 0x0000000400057c02 */ /* 0x000fe40008000f00 */
[----:B------:R-:W-:Y:S01]  /*0b60*/  IMAD.U32 R4, RZ, RZ, UR5 ;  /* 0x00000005ff047e24 */ /* 0x000fe2000f8e00ff */
[----:B------:R1:W2:Y:S01]  /*0b70*/  SHFL.IDX PT, R2, R18, 0x7, 0x1f ;  /* 0x00e01f0012027f89 */ /* 0x0002a200000e0000 */
[----:B------:R-:W-:Y:S05]  /*0b80*/  BRA.U UP0, `(.L_x_16) ;  /* 0x0000000500647547 */ /* 0x000fea000b800000 */
[----:B------:R-:W3:Y:S01]  /*0b90*/  LDC R0, c[0x0][0x374] ;  /* 0x0000dd00ff007b82 */ /* 0x000ee20000000800 */
[----:B--2---:R-:W-:Y:S01]  /*0ba0*/  SHF.R.S32.HI R17, RZ, 0x1f, R2 ;  /* 0x0000001fff117819 */ /* 0x004fe20000011402 */
[----:B------:R-:W-:Y:S02]  /*0bb0*/  IMAD.U32 R19, RZ, RZ, UR9 ;  /* 0x00000009ff137e24 */ /* 0x000fe4000f8e00ff */
[----:B------:R-:W-:Y:S01]  /*0bc0*/  IMAD.MOV.U32 R6, RZ, RZ, -0x1 ;  /* 0xffffffffff067424 */ /* 0x000fe200078e00ff */
[----:B------:R-:W-:Y:S01]  /*0bd0*/  LEA.HI R17, R17, R2, RZ, 0x7 ;  /* 0x0000000211117211 */ /* 0x000fe200078f38ff */
[----:B------:R-:W-:Y:S02]  /*0be0*/  IMAD.MOV.U32 R10, RZ, RZ, RZ ;  /* 0x000000ffff0a7224 */ /* 0x000fe400078e00ff */
[----:B------:R-:W3:Y:S01]  /*0bf0*/  LDC R7, c[0x0][0x370] ;  /* 0x0000dc00ff077b82 */ /* 0x000ee20000000800 */
[----:B------:R-:W-:Y:S01]  /*0c00*/  LOP3.LUT R3, R17, 0xffffff80, RZ, 0xc0, !PT ;  /* 0xffffff8011037812 */ /* 0x000fe200078ec0ff */
[----:B------:R-:W-:-:S03]  /*0c10*/  IMAD.MOV.U32 R15, RZ, RZ, RZ ;  /* 0x000000ffff0f7224 */ /* 0x000fc600078e00ff */
[----:B------:R-:W-:-:S03]  /*0c20*/  ISETP.NE.AND P0, PT, R2, R3, PT ;  /* 0x000000030200720c */ /* 0x000fc60003f05270 */
[----:B------:R-:W2:Y:S01]  /*0c30*/  LDC R16, c[0x0][0x378] ;  /* 0x0000de00ff107b82 */ /* 0x000ea20000000800 */
[----:B------:R-:W-:-:S07]  /*0c40*/  ISETP.LT.AND P0, PT, R2, RZ, P0 ;  /* 0x000000ff0200720c */ /* 0x000fce0000701270 */
[----:B------:R-:W4:Y:S08]  /*0c50*/  LDC R12, c[0x0][0x770] ;  /* 0x0001dc00ff0c7b82 */ /* 0x000f300000000800 */
[----:B------:R-:W1:Y:S01]  /*0c60*/  LDC R11, c[0x0][0x76c] ;  /* 0x0001db00ff0b7b82 */ /* 0x000e620000000800 */
[----:B---3--:R-:W-:Y:S01]  /*0c70*/  IMAD R7, R0, R7, RZ ;  /* 0x0000000700077224 */ /* 0x008fe200078e02ff */
[----:B------:R-:W-:-:S02]  /*0c80*/  SHF.R.S32.HI R0, RZ, 0x7, R17 ;  /* 0x00000007ff007819 */ /* 0x000fc40000011411 */
[----:B------:R-:W-:-:S03]  /*0c90*/  LEA.HI.SX32 R17, R17, 0xffffffff, 0x19 ;  /* 0xffffffff11117811 */ /* 0x000fc600078fcaff */
[----:B------:R-:W-:Y:S01]  /*0ca0*/  @!P0 IMAD.MOV R17, RZ, RZ, R0 ;  /* 0x000000ffff118224 */ /* 0x000fe200078e0200 */
[----:B------:R-:W3:Y:S01]  /*0cb0*/  LDC.64 R8, c[0x0][0x760] ;  /* 0x0001d800ff087b82 */ /* 0x000ee20000000a00 */
[----:B--2---:R-:W-:Y:S02]  /*0cc0*/  IMAD R16, R7, R16, RZ ;  /* 0x0000001007107224 */ /* 0x004fe400078e02ff */
[----:B------:R-:W-:-:S03]  /*0cd0*/  IMAD.MOV.U32 R0, RZ, RZ, 0x1 ;  /* 0x00000001ff007424 */ /* 0x000fc600078e00ff */
[----:B------:R-:W-:Y:S02]  /*0ce0*/  LEA.HI R16, R16, R16, RZ, 0x1 ;  /* 0x0000001010107211 */ /* 0x000fe400078f08ff */
[----:B------:R-:W2:Y:S02]  /*0cf0*/  LDC.64 R2, c[0x0][0x778] ;  /* 0x0001de00ff027b82 */ /* 0x000ea40000000a00 */
[----:B----4-:R-:W-:-:S07]  /*0d00*/  SHF.R.S32.HI R16, RZ, 0x1, R16 ;  /* 0x00000001ff107819 */ /* 0x010fce0000011410 */
.L_x_21:
[----:B------:R-:W-:-:S13]  /*0d10*/  ISETP.GE.AND P0, PT, R4, R17, PT ;  /* 0x000000110400720c */ /* 0x000fda0003f06270 */
[----:B------:R-:W-:Y:S05]  /*0d20*/  @P0 BRA `(.L_x_17) ;  /* 0x0000000000940947 */ /* 0x000fea0003800000 */
[----:B------:R-:W-:-:S04]  /*0d30*/  SHF.L.U32 R7, R4, 0x7, RZ ;  /* 0x0000000704077819 */ /* 0x000fc800000006ff */
[----:B------:R-:W-:-:S13]  /*0d40*/  ISETP.GE.AND P0, PT, R7, R15, PT ;  /* 0x0000000f0700720c */ /* 0x000fda0003f06270 */
[----:B------:R-:W-:Y:S05]  /*0d50*/  @!P0 BRA `(.L_x_18) ;  /* 0x0000000000388947 */ /* 0x000fea0003800000 */
[----:B------:R-:W-:Y:S01]  /*0d60*/  VIADD R13, R6, 0x1 ;  /* 0x00000001060d7836 */ /* 0x000fe20000000000 */
[----:B------:R-:W-:-:S04]  /*0d70*/  MOV R6, 0xffffffff ;  /* 0xffffffff00067802 */ /* 0x000fc80000000f00 */
[----:B------:R-:W-:-:S13]  /*0d80*/  ISETP.GT.U32.AND P0, PT, R13, 0x1f, PT ;  /* 0x0000001f0d00780c */ /* 0x000fda0003f04070 */
[----:B------:R-:W-:Y:S05]  /*0d90*/  @P0 BRA `(.L_x_19) ;  /* 0x0000000000240947 */ /* 0x000fea0003800000 */
[----:B------:R-:W-:Y:S01]  /*0da0*/  ISETP.GT.AND P0, PT, R18, R7, PT ;  /* 0x000000071200720c */ /* 0x000fe20003f04270 */
[----:B------:R-:W-:-:S05]  /*0db0*/  IMAD.MOV.U32 R6, RZ, RZ, -0x1 ;  /* 0xffffffffff067424 */ /* 0x000fca00078e00ff */
[----:B------:R-:W-:-:S07]  /*0dc0*/  SHF.L.U32 R6, R6, R13, RZ ;  /* 0x0000000d06067219 */ /* 0x000fce00000006ff */
[----:B------:R-:W-:-:S04]  /*0dd0*/  VOTE.ANY R7, PT, P0 ;  /* 0x0000000000077806 */ /* 0x000fc800000e0100 */
[----:B------:R-:W-:-:S05]  /*0de0*/  LOP3.LUT P0, R7, R7, RZ, R6, 0xa0, !PT ;  /* 0x000000ff07077212 */ /* 0x000fca000780a006 */
[----:B------:R-:W-:-:S05]  /*0df0*/  VIADD R6, R7, 0xffffffff ;  /* 0xffffffff07067836 */ /* 0x000fca0000000000 */
[----:B------:R-:W-:-:S04]  /*0e00*/  LOP3.LUT R7, R7, R6, RZ, 0xc, !PT ;  /* 0x0000000607077212 */ /* 0x000fc800078e0cff */
[----:B------:R-:W4:Y:S02]  /*0e10*/  POPC R6, R7 ;  /* 0x0000000700067309 */ /* 0x000f240000000000 */
[----:B----4-:R-:W-:-:S07]  /*0e20*/  SEL R6, R6, 0xffffffff, P0 ;  /* 0xffffffff06067807 */ /* 0x010fce0000000000 */
.L_x_19:
[----:B------:R4:W3:Y:S02]  /*0e30*/  SHFL.IDX PT, R15, R18, R6, 0x1f ;  /* 0x00001f06120f7589 */ /* 0x0008e400000e0000 */
.L_x_18:
[----:B------:R-:W5:Y:S01]  /*0e40*/  S2R R13, SR_CgaCtaId ;  /* 0x00000000000d7919 */ /* 0x000f620000008800 */
[----:B------:R-:W-:Y:S01]  /*0e50*/  MOV R14, 0x400 ;  /* 0x00000400000e7802 */ /* 0x000fe20000000f00 */
[----:B------:R-:W-:-:S03]  /*0e60*/  IMAD.U32 R21, R0, -0x80000000, RZ ;  /* 0x8000000000157824 */ /* 0x000fc600078e00ff */
[----:B-----5:R-:W-:-:S05]  /*0e70*/  LEA R13, R13, R14, 0x18 ;  /* 0x0000000e0d0d7211 */ /* 0x020fca00078ec0ff */
[----:B------:R-:W-:-:S04]  /*0e80*/  IMAD R14, R10, 0x8, R13 ;  /* 0x000000080a0e7824 */ /* 0x000fc800078e020d */
[----:B------:R-:W5:Y:S02]  /*0e90*/  SYNCS.PHASECHK.TRANS64.TRYWAIT P0, [R14+URZ+0x60], R21 ;  /* 0x000060150e0075a7 */ /* 0x000f6400080011ff */
[----:B-----5:R-:W-:Y:S05]  /*0ea0*/  @!P0 BRA `(.L_x_20) ;  /* 0x0000004000808947 */ /* 0x020fea0003800000 */
.L_x_70:
[----:B------:R-:W-:Y:S01]  /*0eb0*/  ELECT P0, URZ, PT ;  /* 0x0000000000ff782f */ /* 0x000fe20003800000 */
[----:B------:R-:W-:-:S12]  /*0ec0*/  IMAD.MOV.U32 R7, RZ, RZ, 0x1 ;  /* 0x00000001ff077424 */ /* 0x000fd800078e00ff */
[C---:B------:R-:W-:Y:S02]  /*0ed0*/  @P0 IMAD R13, R10.reuse, 0x10, R13 ;  /* 0x000000100a0d0824 */ /* 0x040fe400078e020d */
[----:B------:R-:W-:-:S03]  /*0ee0*/  VIADD R10, R10, 0x1 ;  /* 0x000000010a0a7836 */ /* 0x000fc60000000000 */
[----:B------:R4:W-:Y:S02]  /*0ef0*/  @P0 STS.128 [R13+0x37c10], R4 ;  /* 0x037c10040d000388 */ /* 0x0009e40000000c00 */
[----:B------:R-:W-:Y:S01]  /*0f00*/  ISETP.NE.AND P0, PT, R10, 0x2, PT ;  /* 0x000000020a00780c */ /* 0x000fe20003f05270 */
[----:B------:R5:W-:Y:S06]  /*0f10*/  MEMBAR.ALL.CTA ;  /* 0x0000000000007992 */ /* 0x000bec0000008000 */
[----:B-----5:R-:W5:Y:S01]  /*0f20*/  FENCE.VIEW.ASYNC.S ;  /* 0x00000000000073c6 */ /* 0x020f620000000000 */
[----:B----4-:R-:W-:-:S02]  /*0f30*/  SEL R21, RZ, 0x1, P0 ;  /* 0x00000001ff157807 */ /* 0x010fc40000000000 */
[----:B------:R-:W-:Y:S02]  /*0f40*/  SEL R10, R10, RZ, P0 ;  /* 0x000000ff0a0a7207 */ /* 0x000fe40000000000 */
[----:B------:R-:W-:Y:S01]  /*0f50*/  LOP3.LUT R0, R0, R21, RZ, 0x3c, !PT ;  /* 0x0000001500007212 */ /* 0x000fe200078e3cff */
[----:B-----5:R-:W-:Y:S06]  /*0f60*/  BAR.SYNC.DEFER_BLOCKING 0x4, 0x20 ;  /* 0x0100800000007b1d */ /* 0x020fec0000010000 */
[----:B------:R4:W-:Y:S02]  /*0f70*/  SYNCS.ARRIVE.TRANS64.ART0 RZ, [R14+URZ+0x50], R7 ;  /* 0x000050070eff79a7 */ /* 0x0009e400085000ff */
.L_x_17:
[----:B------:R-:W-:-:S04]  /*0f80*/  IMAD.IADD R19, R16, 0x1, R19 ;  /* 0x0000000110137824 */ /* 0x000fc800078e0213 */
[C---:B---3--:R-:W-:Y:S01]  /*0f90*/  IMAD.HI.U32 R5, R19.reuse, R9, RZ ;  /* 0x0000000913057227 */ /* 0x048fe200078e00ff */
[----:B------:R-:W-:-:S04]  /*0fa0*/  ISETP.GE.AND P0, PT, R19, 0x100, PT ;  /* 0x000001001300780c */ /* 0x000fc80003f06270 */
[----:B------:R-:W-:-:S04]  /*0fb0*/  IADD3 R4, PT, PT, R19, -R5, RZ ;  /* 0x8000000513047210 */ /* 0x000fc80007ffe0ff */
[----:B------:R-:W-:-:S05]  /*0fc0*/  SHF.R.U32.HI R4, RZ, UR8, R4 ;  /* 0x00000008ff047c19 */ /* 0x000fca0008011604 */
[----:B------:R-:W-:-:S05]  /*0fd0*/  IMAD.IADD R4, R5, 0x1, R4 ;  /* 0x0000000105047824 */ /* 0x000fca00078e0204 */
[----:B----4-:R-:W-:-:S04]  /*0fe0*/  SHF.R.U32.HI R14, RZ, UR10, R4 ;  /* 0x0000000aff0e7c19 */ /* 0x010fc80008011604 */
[----:B------:R-:W-:-:S05]  /*0ff0*/  IADD3 R14, PT, PT, -R14, RZ, RZ ;  /* 0x000000ff0e0e7210 */ /* 0x000fca0007ffe1ff */
[----:B------:R-:W-:-:S04]  /*1000*/  IMAD R14, R8, R14, R19 ;  /* 0x0000000e080e7224 */ /* 0x000fc800078e0213 */
[----:B--2---:R-:W-:-:S04]  /*1010*/  IMAD.HI.U32 R5, R14, R3, RZ ;  /* 0x000000030e057227 */ /* 0x004fc800078e00ff */
[----:B------:R-:W-:-:S05]  /*1020*/  IMAD.IADD R4, R14, 0x1, -R5 ;  /* 0x000000010e047824 */ /* 0x000fca00078e0a05 */
[----:B------:R-:W-:-:S04]  /*1030*/  SHF.R.U32.HI R4, RZ, UR7, R4 ;  /* 0x00000007ff047c19 */ /* 0x000fc80008011604 */
[----:B------:R-:W-:-:S04]  /*1040*/  IADD3 R5, PT, PT, R5, R4, RZ ;  /* 0x0000000405057210 */ /* 0x000fc80007ffe0ff */
[----:B------:R-:W-:-:S05]  /*1050*/  SHF.R.U32.HI R5, RZ, UR11, R5 ;  /* 0x0000000bff057c19 */ /* 0x000fca0008011605 */
[----:B------:R-:W-:-:S04]  /*1060*/  IMAD.HI.U32 R7, R5, R12, RZ ;  /* 0x0000000c05077227 */ /* 0x000fc800078e00ff */
[----:B------:R-:W-:-:S05]  /*1070*/  IMAD.IADD R4, R5, 0x1, -R7 ;  /* 0x0000000105047824 */ /* 0x000fca00078e0a07 */
[----:B------:R-:W-:-:S04]  /*1080*/  SHF.R.U32.HI R4, RZ, UR13, R4 ;  /* 0x0000000dff047c19 */ /* 0x000fc80008011604 */
[----:B------:R-:W-:-:S04]  /*1090*/  IADD3 R4, PT, PT, R7, R4, RZ ;  /* 0x0000000407047210 */ /* 0x000fc80007ffe0ff */
[----:B------:R-:W-:-:S05]  /*10a0*/  SHF.R.U32.HI R4, RZ, UR12, R4 ;  /* 0x0000000cff047c19 */ /* 0x000fca0008011604 */
[----:B------:R-:W-:-:S04]  /*10b0*/  IMAD.MOV R4, RZ, RZ, -R4 ;  /* 0x000000ffff047224 */ /* 0x000fc800078e0a04 */
[----:B-1----:R-:W-:Y:S01]  /*10c0*/  IMAD R4, R11, R4, R5 ;  /* 0x000000040b047224 */ /* 0x002fe200078e0205 */
[----:B------:R-:W-:-:S03]  /*10d0*/  IADD3 R5, PT, PT, -R5, RZ, RZ ;  /* 0x000000ff05057210 */ /* 0x000fc60007ffe1ff */
[----:B------:R-:W-:Y:S02]  /*10e0*/  IMAD.IADD R4, R4, 0x1, R4 ;  /* 0x0000000104047824 */ /* 0x000fe400078e0204 */
[----:B------:R-:W-:-:S03]  /*10f0*/  IMAD R5, R2, R5, R14 ;  /* 0x0000000502057224 */ /* 0x000fc600078e020e */
[----:B------:R-:W-:Y:S01]  /*1100*/  LOP3.LUT R4, R4, UR16, RZ, 0xfc, !PT ;  /* 0x0000001004047c12 */ /* 0x000fe2000f8efcff */
[----:B------:R-:W-:Y:S06]  /*1110*/  @!P0 BRA `(.L_x_21) ;  /* 0xfffffff800fc8947 */ /* 0x000fec000383ffff */
.L_x_16:
[----:B------:R-:W3:Y:S01]  /*1120*/  S2UR UR32, SR_CgaCtaId ;  /* 0x00000000002079c3 */ /* 0x000ee20000008800 */
[----:B------:R-:W-:Y:S01]  /*1130*/  UMOV UR4, 0x400 ;  /* 0x0000040000047882 */ /* 0x000fe20000000000 */
[----:B------:R-:W-:Y:S01]  /*1140*/  IMAD.U32 R6, R0, -0x80000000, RZ ;  /* 0x8000000000067824 */ /* 0x000fe200078e00ff */
[C---:B------:R-:W-:Y:S01]  /*1150*/  ISETP.NE.AND P0, PT, R10.reuse, 0x1, PT ;  /* 0x000000010a00780c */ /* 0x040fe20003f05270 */
[----:B------:R-:W-:-:S05]  /*1160*/  VIADD R3, R10, 0x2 ;  /* 0x000000020a037836 */ /* 0x000fca0000000000 */
[----:B------:R-:W-:Y:S01]  /*1170*/  SEL R3, R3, 0x1, P0 ;  /* 0x0000000103037807 */ /* 0x000fe20000000000 */
[----:B---3--:R-:W-:-:S06]  /*1180*/  ULEA UR4, UR32, UR4, 0x18 ;  /* 0x0000000420047291 */ /* 0x008fcc000f8ec0ff */
[----:B--2---:R-:W-:-:S04]  /*1190*/  LEA R2, R10, UR4, 0x3 ;  /* 0x000000040a027c11 */ /* 0x004fc8000f8e18ff */
[----:B------:R-:W2:Y:S02]  /*11a0*/  SYNCS.PHASECHK.TRANS64.TRYWAIT P1, [R2+URZ+0x60], R6 ;  /* 0x00006006020075a7 */ /* 0x000ea400080211ff */
[----:B--2---:R-:W-:Y:S05]  /*11b0*/  @!P1 BRA `(.L_x_22) ;  /* 0x0000003c00d49947 */ /* 0x004fea0003800000 */
.L_x_72:
[----:B------:R-:W-:Y:S02]  /*11c0*/  ELECT P2, URZ, PT ;  /* 0x0000000000ff782f */ /* 0x000fe40003840000 */
[C---:B------:R-:W-:Y:S01]  /*11d0*/  ISETP.NE.AND P0, PT, R3.reuse, 0x2, PT ;  /* 0x000000020300780c */ /* 0x040fe20003f05270 */
[----:B--2---:R-:W-:Y:S02]  /*11e0*/  IMAD.MOV.U32 R7, RZ, RZ, RZ ;  /* 0x000000ffff077224 */ /* 0x004fe400078e00ff */
[----:B------:R-:W-:Y:S01]  /*11f0*/  IMAD.MOV.U32 R11, RZ, RZ, 0x1 ;  /* 0x00000001ff0b7424 */ /* 0x000fe200078e00ff */
[----:B------:R-:W-:Y:S02]  /*1200*/  ISETP.EQ.XOR P1, PT, R10, 0x1, !P0 ;  /* 0x000000010a00780c */ /* 0x000fe40004722a70 */
[----:B------:R-:W-:Y:S02]  /*1210*/  SEL R3, R3, RZ, P0 ;  /* 0x000000ff03037207 */ /* 0x000fe40000000000 */
[----:B------:R-:W-:-:S02]  /*1220*/  SEL R9, RZ, 0x1, !P1 ;  /* 0x00000001ff097807 */ /* 0x000fc40004800000 */
[----:B------:R-:W-:Y:S02]  /*1230*/  LEA R3, R3, UR4, 0x3 ;  /* 0x0000000403037c11 */ /* 0x000fe4000f8e18ff */
[----:B------:R-:W-:Y:S01]  /*1240*/  @P2 LEA R10, R10, UR4, 0x4 ;  /* 0x000000040a0a2c11 */ /* 0x000fe2000f8e20ff */
[----:B------:R-:W-:Y:S01]  /*1250*/  @P2 IMAD.MOV.U32 R6, RZ, RZ, -0x1 ;  /* 0xffffffffff062424 */ /* 0x000fe200078e00ff */
[----:B------:R-:W-:-:S04]  /*1260*/  LOP3.LUT R9, R0, R9, RZ, 0x3c, !PT ;  /* 0x0000000900097212 */ /* 0x000fc800078e3cff */
[----:B------:R2:W-:Y:S01]  /*1270*/  @P2 STS.128 [R10+0x37c10], R4 ;  /* 0x037c10040a002388 */ /* 0x0005e20000000c00 */
[----:B------:R-:W-:Y:S01]  /*1280*/  IMAD.U32 R8, R9, -0x80000000, RZ ;  /* 0x8000000009087824 */ /* 0x000fe200078e00ff */
[----:B------:R3:W-:Y:S06]  /*1290*/  MEMBAR.ALL.CTA ;  /* 0x0000000000007992 */ /* 0x0007ec0000008000 */
[----:B---3--:R-:W3:Y:S02]  /*12a0*/  FENCE.VIEW.ASYNC.S ;  /* 0x00000000000073c6 */ /* 0x008ee40000000000 */
[----:B---3--:R-:W-:Y:S06]  /*12b0*/  BAR.SYNC.DEFER_BLOCKING 0x4, 0x20 ;  /* 0x0100800000007b1d */ /* 0x008fec0000010000 */
[----:B------:R2:W-:Y:S01]  /*12c0*/  SYNCS.ARRIVE.TRANS64.ART0 RZ, [R2+URZ+0x50], R11 ;  /* 0x0000500b02ff79a7 */ /* 0x0005e200085000ff */
[----:B------:R-:W3:Y:S02]  /*12d0*/  SYNCS.PHASECHK.TRANS64.TRYWAIT P0, [R3+URZ+0x60], R8 ;  /* 0x00006008030075a7 */ /* 0x000ee400080011ff */
[----:B--23--:R-:W-:Y:S05]  /*12e0*/  @!P0 BRA `(.L_x_23) ;  /* 0x0000003c00a08947 */ /* 0x00cfea0003800000 */
.L_x_15:
[----:B------:R-:W-:-:S13]  /*12f0*/  ISETP.NE.AND P0, PT, R82, 0x5, PT ;  /* 0x000000055200780c */ /* 0x000fda0003f05270 */
[----:B------:R-:W-:Y:S05]  /*1300*/  @P0 BRA `(.L_x_24) ;  /* 0x0000000800040947 */ /* 0x000fea0003800000 */
[----:B------:R-:W-:Y:S02]  /*1310*/  UMOV UR4, 0x400 ;  /* 0x0000040000047882 */ /* 0x000fe40000000000 */
[----:B------:R-:W-:-:S09]  /*1320*/  ULEA UR32, UR32, UR4, 0x18 ;  /* 0x0000000420207291 */ /* 0x000fd2000f8ec0ff */
[----:B------:R-:W3:Y:S02]  /*1330*/  SYNCS.PHASECHK.TRANS64.TRYWAIT P0, [UR32+0x50], RZ ;  /* 0x000050ffff0075a7 */ /* 0x000ee40008001120 */
[----:B---3--:R-:W-:Y:S05]  /*1340*/  @!P0 BRA `(.L_x_25) ;  /* 0x0000003c00a08947 */ /* 0x008fea0003800000 */
.L_x_75:
[----:B------:R-:W4:Y:S01]  /*1350*/  LDS.128 R4, [UR32+0x37c10] ;  /* 0x037c1020ff047984 */ /* 0x000f220008000c00 */
[----:B---3--:R-:W-:Y:S01]  /*1360*/  HFMA2 R0, -RZ, RZ, 0, 5.9604644775390625e-08 ;  /* 0x00000001ff007431 */ /* 0x008fe200000001ff */
[----:B------:R-:W-:Y:S01]  /*1370*/  UMOV UR35, 0x1 ;  /* 0x0000000100237882 */ /* 0x000fe20000000000 */
[----:B------:R-:W-:Y:S01]  /*1380*/  UMOV UR34, URZ ;  /* 0x000000ff00227c82 */ /* 0x000fe20008000000 */
[----:B------:R3:W-:Y:S06]  /*1390*/  MEMBAR.ALL.CTA ;  /* 0x0000000000007992 */ /* 0x0007ec0000008000 */
[----:B---3--:R-:W3:Y:S02]  /*13a0*/  FENCE.VIEW.ASYNC.S ;  /* 0x00000000000073c6 */ /* 0x008ee40000000000 */
[----:B---3--:R3:W-:Y:S01]  /*13b0*/  SYNCS.ARRIVE.TRANS64.ART0 RZ, [UR32+0x60], R0 ;  /* 0x00006000ffff79a7 */ /* 0x0087e20008500020 */
[----:B----4-:R-:W-:-:S13]  /*13c0*/  ISETP.NE.AND P0, PT, R7, 0x1, PT ;  /* 0x000000010700780c */ /* 0x010fda0003f05270 */
[----:B---3--:R-:W-:Y:S05]  /*13d0*/  @P0 BRA `(.L_x_26) ;  /* 0x0000000400800947 */ /* 0x008fea0003800000 */
[----:B------:R-:W3:Y:S01]  /*13e0*/  LDCU.64 UR4, c[0x0][0x348] ;  /* 0x00006900ff0477ac */ /* 0x000ee20008000a00 */
[----:B------:R-:W-:Y:S01]  /*13f0*/  R2UR UR12, R5 ;  /* 0x00000000050c72ca */ /* 0x000fe200000e0000 */
[----:B------:R-:W-:Y:S01]  /*1400*/  IMAD.MOV.U32 R8, RZ, RZ, 0x1 ;  /* 0x00000001ff087424 */ /* 0x000fe200078e00ff */
[----:B------:R-:W-:Y:S01]  /*1410*/  R2UR UR20, R4 ;  /* 0x00000000041472ca */ /* 0x000fe200000e0000 */
[----:B------:R-:W-:Y:S01]  /*1420*/  IMAD.MOV.U32 R2, RZ, RZ, RZ ;  /* 0x000000ffff027224 */ /* 0x000fe200078e00ff */
[----:B------:R-:W-:Y:S01]  /*1430*/  R2UR UR28, R6 ;  /* 0x00000000061c72ca */ /* 0x000fe200000e0000 */
[----:B------:R-:W-:Y:S01]  /*1440*/  UMOV UR35, 0x1 ;  /* 0x0000000100237882 */ /* 0x000fe20000000000 */
[----:B------:R-:W-:Y:S01]  /*1450*/  UMOV UR34, URZ ;  /* 0x000000ff00227c82 */ /* 0x000fe20008000000 */
[----:B------:R-:W-:Y:S01]  /*1460*/  UMOV UR18, URZ ;  /* 0x000000ff00127c82 */ /* 0x000fe20008000000 */
[----:B------:R-:W-:Y:S01]  /*1470*/  UMOV UR10, URZ ;  /* 0x000000ff000a7c82 */ /* 0x000fe20008000000 */
[----:B---3--:R-:W-:-:S02]  /*1480*/  UIADD3 UR42, UP3, UPT, UR4, 0x40, URZ ;  /* 0x00000040042a7890 */ /* 0x008fc4000ff7e0ff */
[----:B------:R-:W-:Y:S02]  /*1490*/  UIADD3 UR40, UP2, UPT, UR4, 0xc0, URZ ;  /* 0x000000c004287890 */ /* 0x000fe4000ff5e0ff */
[----:B------:R-:W-:Y:S02]  /*14a0*/  UIADD3 UR38, UP1, UPT, UR4, 0x140, URZ ;  /* 0x0000014004267890 */ /* 0x000fe4000ff3e0ff */
[----:B------:R-:W-:Y:S02]  /*14b0*/  UIADD3 UR36, UP0, UPT, UR4, 0x1c0, URZ ;  /* 0x000001c004247890 */ /* 0x000fe4000ff1e0ff */
[----:B------:R-:W-:Y:S02]  /*14c0*/  UIADD3.X UR43, UPT, UPT, URZ, UR5, URZ, UP3, !UPT ;  /* 0x00000005ff2b7290 */ /* 0x000fe40009ffe4ff */
[----:B------:R-:W-:Y:S02]  /*14d0*/  UIADD3.X UR41, UPT, UPT, URZ, UR5, URZ, UP2, !UPT ;  /* 0x00000005ff297290 */ /* 0x000fe400097fe4ff */
[----:B------:R-:W-:-:S02]  /*14e0*/  UIADD3.X UR39, UPT, UPT, URZ, UR5, URZ, UP1, !UPT ;  /* 0x00000005ff277290 */ /* 0x000fc40008ffe4ff */
[----:B------:R-:W-:-:S12]  /*14f0*/  UIADD3.X UR37, UPT, UPT, URZ, UR5, URZ, UP0, !UPT ;  /* 0x00000005ff257290 */ /* 0x000fd800087fe4ff */
.L_x_31:
[----:B------:R-:W-:Y:S01]  /*1500*/  USHF.L.U32 UR4, UR35, 0x1f, URZ ;  /* 0x0000001f23047899 */ /* 0x000fe200080006ff */
[----:B------:R-:W-:Y:S01]  /*1510*/  HFMA2 R4, -RZ, RZ, 0, -16 ;  /* 0x0000cc00ff047431 */ /* 0x000fe200000001ff */
[----:B------:R-:W-:Y:S02]  /*1520*/  ULEA UR5, UR34, UR32, 0x3 ;  /* 0x0000002022057291 */ /* 0x000fe4000f8e18ff */
[----:B------:R-:W-:Y:S02]  /*1530*/  ULEA UR27, UR12, UR15, 0x1 ;  /* 0x0000000f0c1b7291 */ /* 0x000fe4000f8e08ff */
[----:B--2---:R-:W-:Y:S01]  /*1540*/  MOV R3, UR4 ;  /* 0x0000000400037c02 */ /* 0x004fe20008000f00 */
[----:B------:R-:W-:Y:S02]  /*1550*/  USHF.L.U32 UR7, UR20, 0x7, URZ ;  /* 0x0000000714077899 */ /* 0x000fe400080006ff */
[----:B------:R-:W-:Y:S02]  /*1560*/  UIADD3 UR12, UPT, UPT, UR15, UR12, UR12 ;  /* 0x0000000c0f0c7290 */ /* 0x000fe4000fffe00c */
[----:B------:R2:W3:Y:S01]  /*1570*/  SYNCS.PHASECHK.TRANS64.TRYWAIT P2, [UR5+0x20], R3 ;  /* 0x00002003ff0075a7 */ /* 0x0004e20008041105 */
[----:B------:R-:W-:Y:S01]  /*1580*/  USHF.L.U32 UR27, UR27, 0x7, URZ ;  /* 0x000000071b1b7899 */ /* 0x000fe200080006ff */
[----:B------:R-:W-:-:S11]  /*1590*/  UMOV UR33, URZ ;  /* 0x000000ff00217c82 */ /* 0x000fd60008000000 */
.L_x_29:
[----:B----4-:R-:W-:Y:S02]  /*15a0*/  UIADD3 UR9, UPT, UPT, UR34, 0x1, URZ ;  /* 0x0000000122097890 */ /* 0x010fe4000fffe0ff */
[----:B------:R-:W-:Y:S02]  /*15b0*/  USHF.L.U32 UR4, UR34, 0xf, URZ ;  /* 0x0000000f22047899 */ /* 0x000fe400080006ff */
[----:B------:R-:W-:Y:S02]  /*15c0*/  USHF.L.U32 UR24, UR34, 0x10, URZ ;  /* 0x0000001022187899 */ /* 0x000fe400080006ff */
[----:B------:R-:W-:Y:S02]  /*15d0*/  USHF.L.U32 UR6, UR33, 0x8, URZ ;  /* 0x0000000821067899 */ /* 0x000fe400080006ff */
[----:B------:R-:W-:Y:S02]  /*15e0*/  ULEA UR5, UR34, UR32, 0x3 ;  /* 0x0000002022057291 */ /* 0x000fe4000f8e18ff */
[----:B------:R-:W-:-:S02]  /*15f0*/  UISETP.NE.AND UP0, UPT, UR9, 0x4, UPT ;  /* 0x000000040900788c */ /* 0x000fc4000bf05270 */
[----:B------:R-:W-:Y:S02]  /*1600*/  ULEA UR16, UR34, UR32, 0xa ;  /* 0x0000002022107291 */ /* 0x000fe4000f8e50ff */
[----:B------:R-:W-:Y:S02]  /*1610*/  ULEA UR8, UR34, UR15, 0x1 ;  /* 0x0000000f22087291 */ /* 0x000fe4000f8e08ff */
[----:B------:R-:W-:Y:S02]  /*1620*/  ULEA.HI.SX32 UR4, UR4, UR32, 0x1f ;  /* 0x0000002004047291 */ /* 0x000fe4000f8ffaff */
[----:B------:R-:W-:Y:S02]  /*1630*/  USHF.R.S32.HI UR24, URZ, 0x1, UR24 ;  /* 0x00000001ff187899 */ /* 0x000fe40008011418 */
[----:B------:R-:W-:Y:S02]  /*1640*/  USEL UR34, UR9, URZ, UP0 ;  /* 0x000000ff09227287 */ /* 0x000fe40008000000 */
[----:B------:R-:W-:Y:S01]  /*1650*/  USEL UR11, URZ, 0x1, UP0 ;  /* 0x00000001ff0b7887 */ /* 0x000fe20008000000 */
[----:B------:R-:W-:Y:S01]  /*1660*/  UMOV UR29, 0x30000 ;  /* 0x00030000001d7882 */ /* 0x000fe20000000000 */
[----:B------:R-:W-:-:S02]  /*1670*/  UIADD3 UR19, UPT, UPT, UR33, UR33, URZ ;  /* 0x0000002121137290 */ /* 0x000fc4000fffe0ff */
[----:B------:R-:W-:Y:S02]  /*1680*/  ULEA UR8, UR8, UR32, 0xa ;  /* 0x0000002008087291 */ /* 0x000fe4000f8e50ff */
[----:B------:R-:W-:Y:S02]  /*1690*/  UIADD3 UR16, UPT, UPT, UR16, 0x34c00, URZ ;  /* 0x00034c0010107890 */ /* 0x000fe4000fffe0ff */
[----:B------:R-:W-:Y:S02]  /*16a0*/  ULEA UR24, UR15, UR24, 0xe ;  /* 0x000000180f187291 */ /* 0x000fe4000f8e70ff */
[----:B------:R-:W-:Y:S02]  /*16b0*/  UIADD3 UR4, UPT, UPT, UR4, 0x4c00, URZ ;  /* 0x00004c0004047890 */ /* 0x000fe4000fffe0ff */
[----:B------:R-:W-:Y:S01]  /*16c0*/  UISETP.GT.U32.AND UP0, UPT, UR33, 0xe, UPT ;  /* 0x0000000e2100788c */ /* 0x000fe2000bf04070 */
[----:B------:R-:W-:Y:S01]  /*16d0*/  UMOV UR13, UR28 ;  /* 0x0000001c000d7c82 */ /* 0x000fe20008000000 */
[----:B------:R-:W-:Y:S01]  /*16e0*/  UMOV UR25, UR5 ;  /* 0x0000000500197c82 */ /* 0x000fe20008000000 */
[----:B------:R-:W-:Y:S01]  /*16f0*/  UMOV UR26, UR6 ;  /* 0x00000006001a7c82 */ /* 0x000fe20008000000 */
[----:B------:R-:W-:Y:S01]  /*1700*/  UMOV UR17, UR5 ;  /* 0x0000000500117c82 */ /* 0x000fe20008000000 */
[----:B------:R-:W-:Y:S01]  /*1710*/  UMOV UR9, UR5 ;  /* 0x0000000500097c82 */ /* 0x000fe20008000000 */
[----:B--23--:R-:W-:Y:S05]  /*1720*/  @P2 BRA `(.L_x_27) ;  /* 0x0000000000102947 */ /* 0x00cfea0003800000 */
[----:B------:R-:W-:-:S06]  /*1730*/  USHF.L.U32 UR30, UR35, 0x1f, URZ ;  /* 0x0000001f231e7899 */ /* 0x000fcc00080006ff */
[----:B--2---:R-:W-:-:S04]  /*1740*/  MOV R3, UR30 ;  /* 0x0000001e00037c02 */ /* 0x004fc80008000f00 */
[----:B------:R-:W2:Y:S02]  /*1750*/  SYNCS.PHASECHK.TRANS64.TRYWAIT P0, [UR5+0x20], R3 ;  /* 0x00002003ff0075a7 */ /* 0x000ea40008001105 */
[----:B--2---:R-:W-:Y:S05]  /*1760*/  @!P0 BRA `(.L_x_28) ;  /* 0x0000003800b08947 */ /* 0x004fea0003800000 */
.L_x_27:
[----:B------:R-:W-:Y:S02]  /*1770*/  ELECT P1, URZ, PT ;  /* 0x0000000000ff782f */ /* 0x000fe40003820000 */
[----:B------:R-:W-:Y:S01]  /*1780*/  PLOP3.LUT P0, PT, PT, PT, UP0, 0x80, 0x8 ;  /* 0x000000000008781c */ /* 0x000fe20003f0f008 */
[----:B------:R-:W-:Y:S01]  /*1790*/  UIADD3 UR24, UPT, UPT, UR32, UR24, URZ ;  /* 0x0000001820187290 */ /* 0x000fe2000fffe0ff */
[----:B------:R-:W-:Y:S01]  /*17a0*/  PLOP3.LUT P2, PT, PT, PT, PT, 0x80, 0x8 ;  /* 0x000000000008781c */ /* 0x000fe20003f4f070 */
[----:B------:R-:W-:Y:S02]  /*17b0*/  ULOP3.LUT UR35, UR35, UR11, URZ, 0x3c, !UPT ;  /* 0x0000000b23237292 */ /* 0x000fe4000f8e3cff */
[----:B------:R-:W-:Y:S02]  /*17c0*/  UIADD3 UR24, UPT, UPT, UR24, 0x14c00, URZ ;  /* 0x00014c0018187890 */ /* 0x000fe4000fffe0ff */
[----:B------:R-:W-:Y:S02]  /*17d0*/  UIADD3 UR8, UPT, UPT, UR8, 0x35c00, URZ ;  /* 0x00035c0008087890 */ /* 0x000fe4000fffe0ff */
[----:B------:R-:W-:-:S02]  /*17e0*/  @!UP0 USHF.L.U32 UR30, UR35, 0x1f, URZ ;  /* 0x0000001f231e8899 */ /* 0x000fc400080006ff */
[----:B------:R-:W-:Y:S01]  /*17f0*/  @!UP0 ULEA UR31, UR34, UR32, 0x3 ;  /* 0x00000020221f8291 */ /* 0x000fe2000f8e18ff */
[----:B------:R4:W-:Y:S01]  /*1800*/  @P1 SYNCS.ARRIVE.TRANS64 RZ, [UR5], R4 ;  /* 0x00000004ffff19a7 */ /* 0x0009e20008000005 */
[----:B------:R4:W-:Y:S01]  /*1810*/  UTMALDG.2D [UR4], [UR42], desc[URZ] ;  /* 0x0000ff042a0075b4 */ /* 0x0009e20008009000 */
[----:B------:R-:W-:Y:S01]  /*1820*/  UMOV UR11, UR19 ;  /* 0x00000013000b7c82 */ /* 0x000fe20008000000 */
[----:B--2---:R-:W-:Y:S01]  /*1830*/  IMAD.U32 R3, RZ, RZ, UR30 ;  /* 0x0000001eff037e24 */ /* 0x004fe2000f8e00ff */
[----:B------:R-:W-:-:S04]  /*1840*/  UIADD3 UR33, UPT, UPT, UR33, 0x1, URZ ;  /* 0x0000000121217890 */ /* 0x000fc8000fffe0ff */
[----:B------:R-:W-:Y:S01]  /*1850*/  UISETP.NE.AND UP0, UPT, UR33, 0x10, UPT ;  /* 0x000000102100788c */ /* 0x000fe2000bf05270 */
[----:B------:R4:W-:Y:S01]  /*1860*/  UTMALDG.3D.MULTICAST [UR24], [UR40], UR29, desc[URZ] ;  /* 0x0000ff18280073b4 */ /* 0x0009e2000801181d */
[----:B------:R4:W-:Y:S01]  /*1870*/  UTMALDG.3D [UR16], [UR38], desc[URZ] ;  /* 0x0000ff10260075b4 */ /* 0x0009e20008011000 */
[----:B------:R4:W-:Y:S01]  /*1880*/  UTMALDG.4D.MULTICAST [UR8], [UR36], UR29, desc[URZ] ;  /* 0x0000ff08240073b4 */ /* 0x0009e2000801981d */
[----:B------:R4:W2:Y:S05]  /*1890*/  @!P0 SYNCS.PHASECHK.TRANS64.TRYWAIT P2, [UR31+0x20], R3 ;  /* 0x00002003ff0085a7 */ /* 0x0008aa000804111f */
[----:B------:R-:W-:Y:S05]  /*18a0*/  BRA.U UP0, `(.L_x_29) ;  /* 0xfffffffd003c7547 */ /* 0x000fea000b83ffff */
[----:B----4-:R-:W-:Y:S02]  /*18b0*/  LEA R3, R8, UR32, 0x3 ;  /* 0x0000002008037c11 */ /* 0x010fe4000f8e18ff */
[----:B------:R-:W-:-:S04]  /*18c0*/  SHF.L.U32 R4, R2, 0x1f, RZ ;  /* 0x0000001f02047819 */ /* 0x000fc800000006ff */
[----:B------:R-:W3:Y:S02]  /*18d0*/  SYNCS.PHASECHK.TRANS64.TRYWAIT P0, [R3+URZ+0x50], R4 ;  /* 0x00005004030075a7 */ /* 0x000ee400080011ff */
[----:B---3--:R-:W-:Y:S05]  /*18e0*/  @!P0 BRA `(.L_x_30) ;  /* 0x0000003800708947 */ /* 0x008fea0003800000 */
.L_x_78:
[C---:B------:R-:W-:Y:S01]  /*18f0*/  LEA R4, R8.reuse, UR32, 0x4 ;  /* 0x0000002008047c11 */ /* 0x040fe2000f8e20ff */
[----:B------:R-:W-:-:S05]  /*1900*/  VIADD R8, R8, 0x1 ;  /* 0x0000000108087836 */ /* 0x000fca0000000000 */
[----:B---3--:R-:W3:Y:S01]  /*1910*/  LDS.128 R4, [R4+0x37c10] ;  /* 0x037c100004047984 */ /* 0x008ee20000000c00 */
[C---:B------:R-:W-:Y:S01]  /*1920*/  ISETP.NE.AND P1, PT, R8.reuse, 0x2, PT ;  /* 0x000000020800780c */ /* 0x040fe20003f25270 */
[----:B------:R4:W-:Y:S06]  /*1930*/  MEMBAR.ALL.CTA ;  /* 0x0000000000007992 */ /* 0x0009ec0000008000 */
[----:B----4-:R-:W4:Y:S01]  /*1940*/  FENCE.VIEW.ASYNC.S ;  /* 0x00000000000073c6 */ /* 0x010f220000000000 */
[----:B------:R-:W-:Y:S01]  /*1950*/  SEL R8, R8, RZ, P1 ;  /* 0x000000ff08087207 */ /* 0x000fe20000800000 */
[----:B----4-:R4:W-:Y:S01]  /*1960*/  SYNCS.ARRIVE.TRANS64.ART0 RZ, [R3+URZ+0x60], R0 ;  /* 0x0000600003ff79a7 */ /* 0x0109e200085000ff */
[----:B---3--:R-:W-:-:S02]  /*1970*/  ISETP.NE.AND P0, PT, R7, 0x1, PT ;  /* 0x000000010700780c */ /* 0x008fc40003f05270 */
[----:B------:R-:W-:Y:S02]  /*1980*/  R2UR UR12, R5 ;  /* 0x00000000050c72ca */ /* 0x000fe400000e0000 */
[----:B------:R-:W-:Y:S02]  /*1990*/  R2UR UR20, R4 ;  /* 0x00000000041472ca */ /* 0x000fe400000e0000 */
[----:B------:R-:W-:Y:S02]  /*19a0*/  R2UR UR28, R6 ;  /* 0x00000000061c72ca */ /* 0x000fe400000e0000 */
[----:B----4-:R-:W-:-:S04]  /*19b0*/  SEL R3, RZ, 0x1, P1 ;  /* 0x00000001ff037807 */ /* 0x010fc80000800000 */
[----:B------:R-:W-:Y:S01]  /*19c0*/  LOP3.LUT R2, R2, R3, RZ, 0x3c, !PT ;  /* 0x0000000302027212 */ /* 0x000fe200078e3cff */
[----:B------:R-:W-:Y:S08]  /*19d0*/  @!P0 BRA `(.L_x_31) ;  /* 0xfffffff800c88947 */ /* 0x000ff0000383ffff */
.L_x_26:
[----:B------:R-:W-:Y:S02]  /*19e0*/  UISETP.NE.AND UP0, UPT, UR34, 0x3, UPT ;  /* 0x000000032200788c */ /* 0x000fe4000bf05270 */
[----:B------:R-:W-:-:S04]  /*19f0*/  UIADD3 UR5, UPT, UPT, UR34, 0x2, URZ ;  /* 0x0000000222057890 */ /* 0x000fc8000fffe0ff */
[----:B------:R-:W-:-:S04]  /*1a00*/  USEL UR5, UR5, 0x1, UP0 ;  /* 0x0000000105057887 */ /* 0x000fc80008000000 */
[----:B------:R-:W-:Y:S02]  /*1a10*/  UISETP.NE.AND UP0, UPT, UR5, 0x4, UPT ;  /* 0x000000040500788c */ /* 0x000fe4000bf05270 */
[----:B------:R-:W-:Y:S02]  /*1a20*/  UIADD3 UR5, UPT, UPT, UR5, 0x1, URZ ;  /* 0x0000000105057890 */ /* 0x000fe4000fffe0ff */
[----:B------:R-:W-:Y:S02]  /*1a30*/  UISETP.EQ.XOR UP1, UPT, UR34, 0x3, !UP0 ;  /* 0x000000032200788c */ /* 0x000fe4000c722a70 */
[----:B------:R-:W-:-:S04]  /*1a40*/  USEL UR5, UR5, 0x1, UP0 ;  /* 0x0000000105057887 */ /* 0x000fc80008000000 */
[----:B------:R-:W-:Y:S02]  /*1a50*/  UISETP.EQ.XOR UP1, UPT, UR5, 0x4, UP1 ;  /* 0x000000040500788c */ /* 0x000fe40008f22a70 */
[----:B------:R-:W-:Y:S02]  /*1a60*/  UISETP.NE.AND UP0, UPT, UR5, 0x4, UPT ;  /* 0x000000040500788c */ /* 0x000fe4000bf05270 */
[----:B------:R-:W-:Y:S02]  /*1a70*/  USEL UR4, URZ, 0x1, !UP1 ;  /* 0x00000001ff047887 */ /* 0x000fe4000c800000 */
[----:B------:R-:W-:Y:S02]  /*1a80*/  USEL UR5, UR5, URZ, UP0 ;  /* 0x000000ff05057287 */ /* 0x000fe40008000000 */
[----:B------:R-:W-:Y:S02]  /*1a90*/  ULOP3.LUT UR4, UR35, UR4, URZ, 0x3c, !UPT ;  /* 0x0000000423047292 */ /* 0x000fe4000f8e3cff */
[----:B------:R-:W-:-:S02]  /*1aa0*/  ULEA UR5, UR5, UR32, 0x3 ;  /* 0x0000002005057291 */ /* 0x000fc4000f8e18ff */
[----:B------:R-:W-:-:S06]  /*1ab0*/  USHF.L.U32 UR4, UR4, 0x1f, URZ ;  /* 0x0000001f04047899 */ /* 0x000fcc00080006ff */
[----:B------:R-:W-:-:S04]  /*1ac0*/  MOV R0, UR4 ;  /* 0x0000000400007c02 */ /* 0x000fc80008000f00 */
[----:B------:R-:W3:Y:S02]  /*1ad0*/  SYNCS.PHASECHK.TRANS64.TRYWAIT P0, [UR5+0x20], R0 ;  /* 0x00002000ff0075a7 */ /* 0x000ee40008001105 */
[----:B---3--:R-:W-:Y:S05]  /*1ae0*/  @!P0 BRA `(.L_x_32) ;  /* 0x0000003800088947 */ /* 0x008fea0003800000 */
.L_x_80:
[----:B------:R-:W-:-:S13]  /*1af0*/  ELECT P0, URZ, PT ;  /* 0x0000000000ff782f */ /* 0x000fda0003800000 */
[----:B--2---:R-:W-:-:S04]  /*1b00*/  @P0 MOV R0, 0xcc00 ;  /* 0x0000cc0000000802 */ /* 0x004fc80000000f00 */
[----:B------:R3:W-:Y:S03]  /*1b10*/  @P0 SYNCS.ARRIVE.TRANS64 RZ, [UR5], R0 ;  /* 0x00000000ffff09a7 */ /* 0x0007e60008000005 */
.L_x_24:
[----:B------:R-:W-:-:S13]  /*1b20*/  ISETP.NE.AND P0, PT, R82, 0x4, PT ;  /* 0x000000045200780c */ /* 0x000fda0003f05270 */
[----:B------:R-:W-:Y:S05]  /*1b30*/  @P0 BRA `(.L_x_33) ;  /* 0x0000000800d80947 */ /* 0x000fea0003800000 */
[----:B------:R-:W4:Y:S08]  /*1b40*/  S2UR UR12, SR_CgaCtaId ;  /* 0x00000000000c79c3 */ /* 0x000f300000008800 */
[----:B------:R-:W-:Y:S06]  /*1b50*/  BAR.SYNC.DEFER_BLOCKING 0x3, 0xa0 ;  /* 0x00c2800000007b1d */ /* 0x000fec0000010000 */
[----:B------:R-:W-:-:S02]  /*1b60*/  UMOV UR4, 0x400 ;  /* 0x0000040000047882 */ /* 0x000fc40000000000 */
[----:B----4-:R-:W-:-:S09]  /*1b70*/  ULEA UR12, UR12, UR4, 0x18 ;  /* 0x000000040c0c7291 */ /* 0x010fd2000f8ec0ff */
[----:B---3--:R-:W3:Y:S01]  /*1b80*/  LDS R0, [UR12+0x78] ;  /* 0x0000780cff007984 */ /* 0x008ee20008000800 */
[----:B------:R-:W4:Y:S02]  /*1b90*/  SYNCS.PHASECHK.TRANS64.TRYWAIT P0, [UR12+0x50], RZ ;  /* 0x000050ffff0075a7 */ /* 0x000f24000800110c */
[----:B---34-:R-:W-:Y:S05]  /*1ba0*/  @!P0 BRA `(.L_x_34) ;  /* 0x0000003400f88947 */ /* 0x018fea0003800000 */
.L_x_82:
[----:B--2---:R-:W2:Y:S01]  /*1bb0*/  LDS R3, [UR12+0x37c1c] ;  /* 0x037c1c0cff037984 */ /* 0x004ea20008000800 */
[----:B---3--:R-:W-:Y:S01]  /*1bc0*/  IMAD.MOV.U32 R2, RZ, RZ, 0x1 ;  /* 0x00000001ff027424 */ /* 0x008fe200078e00ff */
[----:B------:R-:W-:Y:S01]  /*1bd0*/  R2UR UR36, R0 ;  /* 0x00000000002472ca */ /* 0x000fe200000e0000 */
[----:B------:R-:W-:Y:S01]  /*1be0*/  UMOV UR35, 0x1 ;  /* 0x0000000100237882 */ /* 0x000fe20000000000 */
[----:B------:R3:W-:Y:S06]  /*1bf0*/  MEMBAR.ALL.CTA ;  /* 0x0000000000007992 */ /* 0x0007ec0000008000 */
[----:B---3--:R-:W3:Y:S02]  /*1c00*/  FENCE.VIEW.ASYNC.S ;  /* 0x00000000000073c6 */ /* 0x008ee40000000000 */
[----:B---3--:R3:W-:Y:S01]  /*1c10*/  SYNCS.ARRIVE.TRANS64.ART0 RZ, [UR12+0x60], R2 ;  /* 0x00006002ffff79a7 */ /* 0x0087e2000850000c */
[----:B--2---:R-:W-:-:S13]  /*1c20*/  ISETP.NE.AND P0, PT, R3, 0x1, PT ;  /* 0x000000010300780c */ /* 0x004fda0003f05270 */
[----:B---3--:R-:W-:Y:S05]  /*1c30*/  @P0 BRA `(.L_x_35) ;  /* 0x0000000800800947 */ /* 0x008fea0003800000 */
[----:B------:R-:W-:Y:S01]  /*1c40*/  UIADD3 UR10, UPT, UPT, UR36, 0x1d0, URZ ;  /* 0x000001d0240a7890 */ /* 0x000fe2000fffe0ff */
[----:B------:R-:W-:Y:S01]  /*1c50*/  HFMA2 R6, -RZ, RZ, 0, 5.9604644775390625e-08 ;  /* 0x00000001ff067431 */ /* 0x000fe200000001ff */
[----:B------:R-:W-:Y:S01]  /*1c60*/  UIADD3 UR8, UPT, UPT, UR36, 0x1d4, URZ ;  /* 0x000001d424087890 */ /* 0x000fe2000fffe0ff */
[----:B------:R-:W-:Y:S01]  /*1c70*/  MOV R5, RZ ;  /* 0x000000ff00057202 */ /* 0x000fe20000000f00 */
[----:B------:R-:W-:Y:S02]  /*1c80*/  UIADD3 UR6, UPT, UPT, UR36, -0x7ffffe30, URZ ;  /* 0x800001d024067890 */ /* 0x000fe4000fffe0ff */
[----:B------:R-:W-:Y:S02]  /*1c90*/  UIADD3 UR4, UPT, UPT, UR36, -0x7ffffe2c, URZ ;  /* 0x800001d424047890 */ /* 0x000fe4000fffe0ff */
[----:B------:R-:W-:Y:S01]  /*1ca0*/  UIADD3 UR13, UPT, UPT, UR12, 0x4c00, URZ ;  /* 0x00004c000c0d7890 */ /* 0x000fe2000fffe0ff */
[----:B------:R-:W-:Y:S01]  /*1cb0*/  UMOV UR32, 0x8c02480 ;  /* 0x08c0248000207882 */ /* 0x000fe20000000000 */
[----:B------:R-:W-:-:S02]  /*1cc0*/  UIADD3 UR11, UPT, UPT, UR36, 0x1e0, URZ ;  /* 0x000001e0240b7890 */ /* 0x000fc4000fffe0ff */
[----:B------:R-:W-:Y:S02]  /*1cd0*/  UIADD3 UR9, UPT, UPT, UR36, 0x1e8, URZ ;  /* 0x000001e824097890 */ /* 0x000fe4000fffe0ff */
[----:B------:R-:W-:Y:S02]  /*1ce0*/  UIADD3 UR7, UPT, UPT, UR36, -0x7ffffe20, URZ ;  /* 0x800001e024077890 */ /* 0x000fe4000fffe0ff */
[----:B------:R-:W-:Y:S02]  /*1cf0*/  UIADD3 UR5, UPT, UPT, UR36, -0x7ffffe18, URZ ;  /* 0x800001e824057890 */ /* 0x000fe4000fffe0ff */
[----:B------:R-:W-:Y:S02]  /*1d00*/  USHF.R.U32.HI UR31, URZ, 0x1, UR10 ;  /* 0x00000001ff1f7899 */ /* 0x000fe4000801160a */
[----:B------:R-:W-:Y:S02]  /*1d10*/  USHF.R.U32.HI UR28, URZ, 0x1, UR6 ;  /* 0x00000001ff1c7899 */ /* 0x000fe40008011606 */
[----:B------:R-:W-:-:S02]  /*1d20*/  USHF.R.U32.HI UR18, URZ, 0x1, UR8 ;  /* 0x00000001ff127899 */ /* 0x000fc40008011608 */
[----:B------:R-:W-:Y:S02]  /*1d30*/  USHF.R.U32.HI UR16, URZ, 0x1, UR4 ;  /* 0x00000001ff107899 */ /* 0x000fe40008011604 */
[----:B------:R-:W-:Y:S02]  /*1d40*/  UIADD3 UR19, UPT, UPT, UR12, 0x35c00, URZ ;  /* 0x00035c000c137890 */ /* 0x000fe4000fffe0ff */
[----:B------:R-:W-:Y:S02]  /*1d50*/  UIADD3 UR20, UPT, UPT, UR12, 0x34c00, URZ ;  /* 0x00034c000c147890 */ /* 0x000fe4000fffe0ff */
[----:B------:R-:W-:Y:S02]  /*1d60*/  UIADD3 UR24, UPT, UPT, UR12, 0x14c00, URZ ;  /* 0x00014c000c187890 */ /* 0x000fe4000fffe0ff */
[----:B------:R-:W-:Y:S02]  /*1d70*/  ULOP3.LUT UR29, UR21, 0x3, URZ, 0xfc, !UPT ;  /* 0x00000003151d7892 */ /* 0x000fe4000f8efcff */
[----:B------:R-:W-:-:S02]  /*1d80*/  USEL UR38, URZ, 0x4000, UP6 ;  /* 0x00004000ff267887 */ /* 0x000fc4000b000000 */
[----:B------:R-:W-:Y:S02]  /*1d90*/  ULOP3.LUT UR26, UR21, 0xffff, URZ, 0xc0, !UPT ;  /* 0x0000ffff151a7892 */ /* 0x000fe4000f8ec0ff */
[----:B------:R-:W-:Y:S02]  /*1da0*/  USEL UR32, UR32, 0x8c00480, !UP5 ;  /* 0x08c0048020207887 */ /* 0x000fe4000e800000 */
[----:B------:R-:W-:Y:S02]  /*1db0*/  USHF.R.U32.HI UR21, URZ, 0x4, UR13 ;  /* 0x00000004ff157899 */ /* 0x000fe4000801160d */
[----:B------:R-:W-:Y:S02]  /*1dc0*/  USHF.R.U32.HI UR30, URZ, 0x1a, UR11 ;  /* 0x0000001aff1e7899 */ /* 0x000fe4000801160b */
[----:B------:R-:W-:Y:S02]  /*1dd0*/  USHF.R.U32.HI UR25, URZ, 0x1a, UR7 ;  /* 0x0000001aff197899 */ /* 0x000fe40008011607 */
[----:B------:R-:W-:-:S02]  /*1de0*/  USHF.R.U32.HI UR17, URZ, 0x1a, UR9 ;  /* 0x0000001aff117899 */ /* 0x000fc40008011609 */
[----:B------:R-:W-:Y:S02]  /*1df0*/  USHF.R.U32.HI UR13, URZ, 0x1a, UR5 ;  /* 0x0000001aff0d7899 */ /* 0x000fe40008011605 */
[----:B------:R-:W-:Y:S02]  /*1e00*/  ULOP3.LUT UR31, UR31, 0x60000000, URZ, 0xc0, !UPT ;  /* 0x600000001f1f7892 */ /* 0x000fe4000f8ec0ff */
[----:B------:R-:W-:Y:S02]  /*1e10*/  ULOP3.LUT UR28, UR28, 0x60000000, URZ, 0xc0, !UPT ;  /* 0x600000001c1c7892 */ /* 0x000fe4000f8ec0ff */
[----:B------:R-:W-:Y:S02]  /*1e20*/  ULOP3.LUT UR18, UR18, 0x60000000, URZ, 0xc0, !UPT ;  /* 0x6000000012127892 */ /* 0x000fe4000f8ec0ff */
[----:B------:R-:W-:Y:S02]  /*1e30*/  ULOP3.LUT UR16, UR16, 0x60000000, URZ, 0xc0, !UPT ;  /* 0x6000000010107892 */ /* 0x000fe4000f8ec0ff */
[----:B------:R-:W-:-:S02]  /*1e40*/  USHF.R.U32.HI UR19, URZ, 0x4, UR19 ;  /* 0x00000004ff137899 */ /* 0x000fc40008011613 */
[----:B------:R-:W-:Y:S02]  /*1e50*/  USHF.R.U32.HI UR20, URZ, 0x4, UR20 ;  /* 0x00000004ff147899 */ /* 0x000fe40008011614 */
[----:B------:R-:W-:Y:S02]  /*1e60*/  USHF.R.U32.HI UR24, URZ, 0x4, UR24 ;  /* 0x00000004ff187899 */ /* 0x000fe40008011618 */
[----:B------:R-:W-:Y:S02]  /*1e70*/  UIADD3 UR38, UPT, UPT, UR38, UR32, URZ ;  /* 0x0000002026267290 */ /* 0x000fe4000fffe0ff */
[----:B------:R-:W-:Y:S02]  /*1e80*/  ULOP3.LUT UR30, UR31, 0x30, UR30, 0xf8, !UPT ;  /* 0x000000301f1e7892 */ /* 0x000fe4000f8ef81e */
[----:B------:R-:W-:Y:S02]  /*1e90*/  ULOP3.LUT UR25, UR28, 0x30, UR25, 0xf8, !UPT ;  /* 0x000000301c197892 */ /* 0x000fe4000f8ef819 */
[----:B------:R-:W-:-:S02]  /*1ea0*/  ULOP3.LUT UR17, UR18, 0x30, UR17, 0xf8, !UPT ;  /* 0x0000003012117892 */ /* 0x000fc4000f8ef811 */
[----:B------:R-:W-:Y:S02]  /*1eb0*/  ULOP3.LUT UR13, UR16, 0x30, UR13, 0xf8, !UPT ;  /* 0x00000030100d7892 */ /* 0x000fe4000f8ef80d */
[----:B------:R-:W-:Y:S02]  /*1ec0*/  ULOP3.LUT UR19, UR19, 0x3fc0, URZ, 0xc0, !UPT ;  /* 0x00003fc013137892 */ /* 0x000fe4000f8ec0ff */
[----:B------:R-:W-:Y:S02]  /*1ed0*/  ULOP3.LUT UR20, UR20, 0x3fc0, URZ, 0xc0, !UPT ;  /* 0x00003fc014147892 */ /* 0x000fe4000f8ec0ff */
[----:B------:R-:W-:Y:S02]  /*1ee0*/  ULOP3.LUT UR21, UR21, 0x3fc0, URZ, 0xc0, !UPT ;  /* 0x00003fc015157892 */ /* 0x000fe4000f8ec0ff */
[----:B------:R-:W-:Y:S02]  /*1ef0*/  ULOP3.LUT UR24, UR24, 0x3fc0, URZ, 0xc0, !UPT ;  /* 0x00003fc018187892 */ /* 0x000fe4000f8ec0ff */
[----:B------:R-:W-:-:S02]  /*1f00*/  ULOP3.LUT UR51, UR30, UR38, URZ, 0xfc, !UPT ;  /* 0x000000261e337292 */ /* 0x000fc4000f8efcff */
[----:B------:R-:W-:Y:S02]  /*1f10*/  ULOP3.LUT UR45, UR25, UR38, URZ, 0xfc, !UPT ;  /* 0x00000026192d7292 */ /* 0x000fe4000f8efcff */
[----:B------:R-:W-:Y:S02]  /*1f20*/  ULOP3.LUT UR41, UR17, UR38, URZ, 0xfc, !UPT ;  /* 0x0000002611297292 */ /* 0x000fe4000f8efcff */
[----:B------:R-:W-:Y:S02]  /*1f30*/  ULOP3.LUT UR39, UR13, UR38, URZ, 0xfc, !UPT ;  /* 0x000000260d277292 */ /* 0x000fe4000f8efcff */
[----:B------:R-:W-:Y:S02]  /*1f40*/  UIADD3 UR27, UPT, UPT, UR12, 0x40, URZ ;  /* 0x000000400c1b7890 */ /* 0x000fe4000fffe0ff */
[----:B------:R-:W-:Y:S02]  /*1f50*/  ULOP3.LUT UR29, UR29, 0xffff, URZ, 0xc0, !UPT ;  /* 0x0000ffff1d1d7892 */ /* 0x000fe4000f8ec0ff */
[----:B------:R-:W-:-:S02]  /*1f60*/  ULOP3.LUT UR19, UR19, 0x10000, URZ, 0xfc, !UPT ;  /* 0x0001000013137892 */ /* 0x000fc4000f8efcff */
[----:B------:R-:W-:Y:S02]  /*1f70*/  ULOP3.LUT UR20, UR20, 0x10000, URZ, 0xfc, !UPT ;  /* 0x0001000014147892 */ /* 0x000fe4000f8efcff */
[----:B------:R-:W-:Y:S02]  /*1f80*/  ULOP3.LUT UR21, UR21, 0x10000, URZ, 0xfc, !UPT ;  /* 0x0001000015157892 */ /* 0x000fe4000f8efcff */
[----:B------:R-:W-:Y:S01]  /*1f90*/  ULOP3.LUT UR24, UR24, 0x10000, URZ, 0xfc, !UPT ;  /* 0x0001000018187892 */ /* 0x000fe2000f8efcff */
[----:B------:R-:W-:Y:S01]  /*1fa0*/  UMOV UR35, 0x1 ;  /* 0x0000000100237882 */ /* 0x000fe20000000000 */
[----:B------:R-:W-:Y:S01]  /*1fb0*/  UMOV UR34, URZ ;  /* 0x000000ff00227c82 */ /* 0x000fe20008000000 */
[----:B------:R-:W-:Y:S01]  /*1fc0*/  UMOV UR33, URZ ;  /* 0x000000ff00217c82 */ /* 0x000fe20008000000 */
[----:B------:R-:W-:Y:S01]  /*1fd0*/  UMOV UR50, URZ ;  /* 0x000000ff00327c82 */ /* 0x000fe20008000000 */
[----:B------:R-:W-:Y:S01]  /*1fe0*/  UMOV UR44, URZ ;  /* 0x000000ff002c7c82 */ /* 0x000fe20008000000 */
[----:B------:R-:W-:Y:S01]  /*1ff0*/  UMOV UR40, URZ ;  /* 0x000000ff00287c82 */ /* 0x000fe20008000000 */
[----:B------:R-:W-:-:S05]  /*2000*/  UMOV UR38, URZ ;  /* 0x000000ff00267c82 */ /* 0x000fca0008000000 */
.L_x_42:
[----:B------:R-:W-:Y:S02]  /*2010*/  USHF.L.U32 UR16, UR34, 0x1f, URZ ;  /* 0x0000001f22107899 */ /* 0x000fe400080006ff */
[----:B------:R-:W-:Y:S02]  /*2020*/  ULEA UR17, UR33, UR12, 0x3 ;  /* 0x0000000c21117291 */ /* 0x000fe4000f8e18ff */
[----:B------:R-:W-:Y:S02]  /*2030*/  USHF.L.U32 UR13, UR35, 0x1f, URZ ;  /* 0x0000001f230d7899 */ /* 0x000fe400080006ff */
[----:B--2---:R-:W-:Y:S01]  /*2040*/  MOV R3, UR16 ;  /* 0x0000001000037c02 */ /* 0x004fe20008000f00 */
[----:B------:R-:W-:Y:S02]  /*2050*/  ULOP3.LUT UR35, UR35, 0x1, URZ, 0x3c, !UPT ;  /* 0x0000000123237892 */ /* 0x000fe4000f8e3cff */
[----:B------:R-:W-:Y:S01]  /*2060*/  UPLOP3.LUT UP2, UPT, UPT, UPT, UPT, 0x40, 0x4 ;  /* 0x000000000004789c */ /* 0x000fe20003f4e870 */
[----:B------:R-:W-:Y:S01]  /*2070*/  MOV R0, UR13 ;  /* 0x0000000d00007c02 */ /* 0x000fe20008000f00 */
[----:B------:R2:W3:Y:S01]  /*2080*/  SYNCS.PHASECHK.TRANS64.TRYWAIT P1, [UR17], R3 ;  /* 0x00000003ff0075a7 */ /* 0x0004e20008021111 */
[----:B------:R-:W-:-:S02]  /*2090*/  UIMAD UR17, UR35, 0xd0, UR36 ;  /* 0x000000d0231178a4 */ /* 0x000fc4000f8e0224 */
[----:B------:R-:W4:Y:S02]  /*20a0*/  SYNCS.PHASECHK.TRANS64.TRYWAIT P0, [UR12+0x48], R0 ;  /* 0x00004800ff0075a7 */ /* 0x000f24000800110c */
[----:B--234-:R-:W-:Y:S08]  /*20b0*/  @P0 BRA `(.L_x_36) ;  /* 0x0000000000080947 */ /* 0x01cff00003800000 */
[----:B------:R-:W2:Y:S02]  /*20c0*/  SYNCS.PHASECHK.TRANS64.TRYWAIT P0, [UR12+0x48], R0 ;  /* 0x00004800ff0075a7 */ /* 0x000ea4000800110c */
[----:B--2---:R-:W-:Y:S05]  /*20d0*/  @!P0 BRA `(.L_x_37) ;  /* 0x0000003000c48947 */ /* 0x004fea0003800000 */
.L_x_36:
[----:B------:R-:W-:-:S05]  /*20e0*/  UMOV UR31, URZ ;  /* 0x000000ff001f7c82 */ /* 0x000fca0008000000 */
.L_x_40:
[----:B------:R-:W-:Y:S02]  /*20f0*/  UIADD3 UR25, UPT, UPT, UR33, 0x1, URZ ;  /* 0x0000000121197890 */ /* 0x000fe4000fffe0ff */
[----:B------:R-:W-:Y:S02]  /*2100*/  UISETP.GT.U32.AND UP0, UPT, UR31, 0xe, UPT ;  /* 0x0000000e1f00788c */ /* 0x000fe4000bf04070 */
[----:B---3--:R-:W-:Y:S02]  /*2110*/  ULEA UR66, UR33, UR20, 0x6 ;  /* 0x0000001421427291 */ /* 0x008fe4000f8e30ff */
[----:B------:R-:W-:Y:S02]  /*2120*/  ULEA UR62, UR33, UR19, 0x7 ;  /* 0x00000013213e7291 */ /* 0x000fe4000f8e38ff */
[----:B------:R-:W-:Y:S01]  /*2130*/  ULEA UR54, UR33, UR24, 0xb ;  /* 0x0000001821367291 */ /* 0x000fe2000f8e58ff */
[----:B------:R-:W-:Y:S01]  /*2140*/  PLOP3.LUT P0, PT, PT, PT, UP0, 0x80, 0x8 ;  /* 0x000000000008781c */ /* 0x000fe20003f0f008 */
[----:B------:R-:W-:Y:S02]  /*2150*/  ULEA UR52, UR33, UR21, 0xa ;  /* 0x0000001521347291 */ /* 0x000fe4000f8e50ff */
[----:B------:R-:W-:Y:S02]  /*2160*/  ULEA UR13, UR33, UR12, 0x3 ;  /* 0x0000000c210d7291 */ /* 0x000fe4000f8e18ff */
[----:B------:R-:W-:Y:S02]  /*2170*/  UISETP.NE.AND UP1, UPT, UR25, 0x4, UPT ;  /* 0x000000041900788c */ /* 0x000fe4000bf25270 */
[----:B------:R-:W-:Y:S02]  /*2180*/  UIADD3 UR64, UPT, UPT, UR66, 0x20, URZ ;  /* 0x0000002042407890 */ /* 0x000fe4000fffe0ff */
        /* <DEDUP_REMOVED lines=10> */
[----:B------:R-:W-:Y:S02]  /*2230*/  USEL UR28, URZ, 0x1, UP1 ;  /* 0x00000001ff1c7887 */ /* 0x000fe40008800000 */
[----:B------:R-:W-:Y:S01]  /*2240*/  USEL UR33, UR25, URZ, UP1 ;  /* 0x000000ff19217287 */ /* 0x000fe20008800000 */
[----:B------:R-:W-:Y:S01]  /*2250*/  UMOV UR67, 0x4008 ;  /* 0x0000400800437882 */ /* 0x000fe20000000000 */
        /* <DEDUP_REMOVED lines=10> */
[----:B----4-:R-:W-:Y:S05]  /*2300*/  @P1 BRA `(.L_x_38) ;  /* 0x0000000000101947 */ /* 0x010fea0003800000 */
[----:B------:R-:W-:Y:S06]  /*2310*/  USHF.L.U32 UR25, UR34, 0x1f, URZ ;  /* 0x0000001f22197899 */ /* 0x000fec00080006ff */
[----:B--2---:R-:W-:Y:S04]  /*2320*/  MOV R0, UR25 ;  /* 0x0000001900007c02 */ /* 0x004fe80008000f00 */
[----:B------:R-:W2:Y:S02]  /*2330*/  SYNCS.PHASECHK.TRANS64.TRYWAIT P1, [UR13], R0 ;  /* 0x00000000ff0075a7 */ /* 0x000ea4000802110d */
[----:B--2---:R-:W-:Y:S05]  /*2340*/  @!P1 BRA `(.L_x_39) ;  /* 0x0000003000489947 */ /* 0x004fea0003800000 */
.L_x_38:
[----:B------:R-:W-:Y:S01]  /*2350*/  ULOP3.LUT UR34, UR34, UR28, URZ, 0x3c, !UPT ;  /* 0x0000001c22227292 */ /* 0x000fe2000f8e3cff */
[----:B------:R-:W-:Y:S01]  /*2360*/  PLOP3.LUT P1, PT, PT, PT, PT, 0x80, 0x8 ;  /* 0x000000000008781c */ /* 0x000fe20003f2f070 */
[----:B------:R-:W-:Y:S01]  /*2370*/  UIADD3 UR31, UPT, UPT, UR31, 0x1, URZ ;  /* 0x000000011f1f7890 */ /* 0x000fe2000fffe0ff */
[----:B------:R3:W-:Y:S01]  /*2380*/  UTCCP.T.S.4x32dp128bit tmem[UR36+0x1d0], gdesc[UR66] ;  /* 0x0001d042240079e7 */ /* 0x0007e20009100000 */
[----:B------:R-:W-:Y:S01]  /*2390*/  UMOV UR70, UR16 ;  /* 0x0000001000467c82 */ /* 0x000fe20008000000 */
[----:B------:R-:W-:Y:S01]  /*23a0*/  @!UP0 USHF.L.U32 UR13, UR34, 0x1f, URZ ;  /* 0x0000001f220d8899 */ /* 0x000fe200080006ff */
[----:B------:R3:W-:Y:S01]  /*23b0*/  UTCCP.T.S.4x32dp128bit tmem[UR36+0x1d4], gdesc[UR64] ;  /* 0x0001d440240079e7 */ /* 0x0007e20009100000 */
[----:B------:R-:W-:Y:S01]  /*23c0*/  @!UP0 ULEA UR16, UR33, UR12, 0x3 ;  /* 0x0000000c21108291 */ /* 0x000fe2000f8e18ff */
[----:B------:R3:W-:Y:S01]  /*23d0*/  UTCCP.T.S.4x32dp128bit tmem[UR36+0x1e0], gdesc[UR62] ;  /* 0x0001e03e240079e7 */ /* 0x0007e20009100000 */
[----:B------:R3:W-:Y:S01]  /*23e0*/  UTCCP.T.S.4x32dp128bit tmem[UR36+0x1e4], gdesc[UR60] ;  /* 0x0001e43c240079e7 */ /* 0x0007e20009100000 */
[----:B------:R3:W-:Y:S01]  /*23f0*/  UTCCP.T.S.4x32dp128bit tmem[UR36+0x1e8], gdesc[UR58] ;  /* 0x0001e83a240079e7 */ /* 0x0007e20009100000 */
[----:B------:R3:W-:Y:S01]  /*2400*/  UTCCP.T.S.4x32dp128bit tmem[UR36+0x1ec], gdesc[UR56] ;  /* 0x0001ec38240079e7 */ /* 0x0007e20009100000 */
[----:B------:R3:W-:Y:S01]  /*2410*/  UTCOMMA gdesc[UR52], gdesc[UR54], tmem[UR17], tmem[UR50], idesc[UR51], tmem[UR10], UP2 ;  /* 0xc00a3236340075ea */ /* 0x0007e20009000011 */
[----:B------:R-:W-:Y:S01]  /*2420*/  UMOV UR68, UR32 ;  /* 0x0000002000447c82 */ /* 0x000fe20008000000 */
[----:B------:R-:W-:Y:S01]  /*2430*/  UMOV UR69, 0x40004040 ;  /* 0x4000404000457882 */ /* 0x000fe20000000000 */
[----:B--2---:R-:W-:Y:S01]  /*2440*/  MOV R0, UR13 ;  /* 0x0000000d00007c02 */ /* 0x004fe20008000f00 */
[----:B------:R3:W-:Y:S01]  /*2450*/  UTCOMMA gdesc[UR46], gdesc[UR48], tmem[UR17], tmem[UR44], idesc[UR45], tmem[UR6], UPT ;  /* 0xc0062c302e0075ea */ /* 0x0007e2000b800011 */
[----:B------:R-:W-:Y:S01]  /*2460*/  UMOV UR71, 0x40004040 ;  /* 0x4000404000477882 */ /* 0x000fe20000000000 */
[----:B------:R-:W-:Y:S01]  /*2470*/  UMOV UR72, UR18 ;  /* 0x0000001200487c82 */ /* 0x000fe20008000000 */
[----:B------:R-:W-:Y:S01]  /*2480*/  UMOV UR73, 0x40004040 ;  /* 0x4000404000497882 */ /* 0x000fe20000000000 */
[----:B------:R3:W-:Y:S01]  /*2490*/  UTCOMMA gdesc[UR68], gdesc[UR42], tmem[UR17], tmem[UR40], idesc[UR41], tmem[UR8], UPT ;  /* 0xc008282a440075ea */ /* 0x0007e2000b800011 */
[----:B------:R3:W-:Y:S01]  /*24a0*/  UTCOMMA gdesc[UR72], gdesc[UR70], tmem[UR17], tmem[UR38], idesc[UR39], tmem[UR4], UPT ;  /* 0xc0042646480075ea */ /* 0x0007e2000b800011 */
[----:B------:R3:W-:Y:S01]  /*24b0*/  UTCBAR.MULTICAST [UR30], URZ, UR29 ;  /* 0x000000ff1e0073e9 */ /* 0x0007e2000800081d */
[----:B------:R3:W4:Y:S01]  /*24c0*/  @!P0 SYNCS.PHASECHK.TRANS64.TRYWAIT P1, [UR16], R0 ;  /* 0x00000000ff0085a7 */ /* 0x0007220008021110 */
[----:B------:R-:W-:Y:S02]  /*24d0*/  UISETP.NE.AND UP0, UPT, UR31, 0x10, UPT ;  /* 0x000000101f00788c */ /* 0x000fe4000bf05270 */
[----:B------:R-:W-:Y:S07]  /*24e0*/  UPLOP3.LUT UP2, UPT, UPT, UPT, UPT, 0x80, 0x8 ;  /* 0x000000000008789c */ /* 0x000fee0003f4f070 */
[----:B------:R-:W-:Y:S05]  /*24f0*/  BRA.U UP0, `(.L_x_40) ;  /* 0xfffffff900fc7547 */ /* 0x000fea000b83ffff */
[----:B------:R-:W-:Y:S01]  /*2500*/  USHF.L.U32 UR13, UR35, 0x1f, URZ ;  /* 0x0000001f230d7899 */ /* 0x000fe200080006ff */
[----:B------:R-:W-:Y:S01]  /*2510*/  LEA R3, R6, UR12, 0x3 ;  /* 0x0000000c06037c11 */ /* 0x000fe2000f8e18ff */
[----:B------:R2:W-:Y:S01]  /*2520*/  UTCBAR.MULTICAST [UR27], URZ, UR26 ;  /* 0x000000ff1b0073e9 */ /* 0x0005e2000800081a */
[----:B------:R-:W-:-:S03]  /*2530*/  SHF.L.U32 R4, R5, 0x1f, RZ ;  /* 0x0000001f05047819 */ /* 0x000fc600000006ff */
[----:B---3--:R-:W-:-:S04]  /*2540*/  IMAD.U32 R0, RZ, RZ, UR13 ;  /* 0x0000000dff007e24 */ /* 0x008fc8000f8e00ff */
[----:B------:R2:W-:Y:S01]  /*2550*/  SYNCS.PHASECHK.TRANS64.TRYWAIT PT, [UR12+0x48], R0 ;  /* 0x00004800ff0075a7 */ /* 0x0005e200080e110c */
[----:B------:R-:W3:Y:S02]  /*2560*/  SYNCS.PHASECHK.TRANS64.TRYWAIT P0, [R3+URZ+0x50], R4 ;  /* 0x00005004030075a7 */ /* 0x000ee400080011ff */
[----:B--23--:R-:W-:Y:S05]  /*2570*/  @!P0 BRA `(.L_x_41) ;  /* 0x0000002c00dc8947 */ /* 0x00cfea0003800000 */
.L_x_86:
[C---:B------:R-:W-:Y:S01]  /*2580*/  LEA R0, R6.reuse, UR12, 0x4 ;  /* 0x0000000c06007c11 */ /* 0x040fe2000f8e20ff */
[----:B------:R-:W-:-:S05]  /*2590*/  VIADD R6, R6, 0x1 ;  /* 0x0000000106067836 */ /* 0x000fca0000000000 */
[----:B------:R-:W3:Y:S01]  /*25a0*/  LDS R0, [R0+0x37c1c] ;  /* 0x037c1c0000007984 */ /* 0x000ee20000000800 */
[C---:B----4-:R-:W-:Y:S01]  /*25b0*/  ISETP.NE.AND P1, PT, R6.reuse, 0x2, PT ;  /* 0x000000020600780c */ /* 0x050fe20003f25270 */
[----:B------:R4:W-:Y:S06]  /*25c0*/  MEMBAR.ALL.CTA ;  /* 0x0000000000007992 */ /* 0x0009ec0000008000 */
[----:B----4-:R-:W4:Y:S01]  /*25d0*/  FENCE.VIEW.ASYNC.S ;  /* 0x00000000000073c6 */ /* 0x010f220000000000 */
[----:B------:R-:W-:Y:S02]  /*25e0*/  SEL R4, RZ, 0x1, P1 ;  /* 0x00000001ff047807 */ /* 0x000fe40000800000 */
[----:B------:R-:W-:-:S02]  /*25f0*/  SEL R6, R6, RZ, P1 ;  /* 0x000000ff06067207 */ /* 0x000fc40000800000 */
[----:B------:R-:W-:Y:S01]  /*2600*/  LOP3.LUT R5, R5, R4, RZ, 0x3c, !PT ;  /* 0x0000000405057212 */ /* 0x000fe200078e3cff */
[----:B----4-:R4:W-:Y:S01]  /*2610*/  SYNCS.ARRIVE.TRANS64.ART0 RZ, [R3+URZ+0x60], R2 ;  /* 0x0000600203ff79a7 */ /* 0x0109e200085000ff */
[----:B---3--:R-:W-:-:S13]  /*2620*/  ISETP.NE.AND P0, PT, R0, 0x1, PT ;  /* 0x000000010000780c */ /* 0x008fda0003f05270 */
[----:B----4-:R-:W-:Y:S05]  /*2630*/  @!P0 BRA `(.L_x_42) ;  /* 0xfffffff800748947 */ /* 0x010fea000383ffff */
.L_x_35:
[----:B------:R-:W-:-:S09]  /*2640*/  UISETP.NE.AND UP0, UPT, UR15, URZ, UPT ;  /* 0x000000ff0f00728c */ /* 0x000fd2000bf05270 */
[----:B------:R-:W-:Y:S05]  /*2650*/  BRA.U UP0, `(.L_x_33) ;  /* 0x0000000100107547 */ /* 0x000fea000b800000 */
[----:B------:R-:W-:-:S06]  /*2660*/  USHF.L.U32 UR35, UR35, 0x1f, URZ ;  /* 0x0000001f23237899 */ /* 0x000fcc00080006ff */
[----:B------:R-:W-:-:S04]  /*2670*/  MOV R0, UR35 ;  /* 0x0000002300007c02 */ /* 0x000fc80008000f00 */
[----:B------:R-:W3:Y:S02]  /*2680*/  SYNCS.PHASECHK.TRANS64.TRYWAIT P0, [UR12+0x48], R0 ;  /* 0x00004800ff0075a7 */ /* 0x000ee4000800110c */
[----:B---3--:R-:W-:Y:S05]  /*2690*/  @!P0 BRA `(.L_x_43) ;  /* 0x0000002c00b08947 */ /* 0x008fea0003800000 */
.L_x_33:
[----:B------:R-:W-:-:S13]  /*26a0*/  ISETP.GT.AND P0, PT, R82, 0x3, PT ;  /* 0x000000035200780c */ /* 0x000fda0003f04270 */
[----:B-1----:R-:W-:Y:S05]  /*26b0*/  @P0 EXIT ;  /* 0x000000000000094d */ /* 0x002fea0003800000 */
[----:B------:R-:W-:-:S13]  /*26c0*/  ISETP.NE.AND P0, PT, R82, RZ, PT ;  /* 0x000000ff5200720c */ /* 0x000fda0003f05270 */
[----:B------:R-:W-:Y:S05]  /*26d0*/  @P0 BRA `(.L_x_44) ;  /* 0x0000000000b80947 */ /* 0x000fea0003800000 */
[----:B------:R-:W1:Y:S01]  /*26e0*/  S2UR UR5, SR_CgaCtaId ;  /* 0x00000000000579c3 */ /* 0x000e620000008800 */
[----:B------:R-:W-:Y:S01]  /*26f0*/  NOP ;  /* 0x0000000000007918 */ /* 0x000fe20000000000 */
[----:B------:R-:W-:Y:S02]  /*2700*/  UMOV UR4, 0x40 ;  /* 0x0000004000047882 */ /* 0x000fe40000000000 */
[----:B-1----:R-:W-:-:S09]  /*2710*/  ULEA UR4, UR5, UR4, 0x18 ;  /* 0x0000000405047291 */ /* 0x002fd2000f8ec0ff */
[----:B--23--:R-:W1:Y:S01]  /*2720*/  LDS.U8 R0, [UR4] ;  /* 0x00000004ff007984 */ /* 0x00ce620008000000 */
[----:B------:R-:W-:Y:S02]  /*2730*/  UMOV UR4, 0x400 ;  /* 0x0000040000047882 */ /* 0x000fe40000000000 */
[----:B------:R-:W-:Y:S01]  /*2740*/  ULEA UR4, UR5, UR4, 0x18 ;  /* 0x0000000405047291 */ /* 0x000fe2000f8ec0ff */
[----:B-1----:R-:W-:-:S13]  /*2750*/  ISETP.NE.AND P0, PT, R0, RZ, PT ;  /* 0x000000ff0000720c */ /* 0x002fda0003f05270 */
[----:B------:R-:W-:Y:S05]  /*2760*/  @P0 BRA `(.L_x_45) ;  /* 0x00000000007c0947 */ /* 0x000fea0003800000 */
[----:B------:R-:W-:-:S13]  /*2770*/  ELECT P0, URZ, PT ;  /* 0x0000000000ff782f */ /* 0x000fda0003800000 */
[----:B------:R-:W-:Y:S05]  /*2780*/  @!P0 BRA `(.L_x_46) ;  /* 0x0000000000848947 */ /* 0x000fea0003800000 */
[----:B------:R-:W-:-:S05]  /*2790*/  UMOV UR6, 0x10 ;  /* 0x0000001000067882 */ /* 0x000fca0000000000 */
[----:B------:R-:W-:Y:S04]  /*27a0*/  DEPBAR.LE SB1, 0x36 ;  /* 0x00009d800000791a */ /* 0x000fe80000000000 */
[----:B------:R-:W1:Y:S02]  /*27b0*/  UTCATOMSWS.FIND_AND_SET.ALIGN UP0, UR6, UR6 ;  /* 0x00000006000675e3 */ /* 0x000e640008000800 */
[----:B-1----:R-:W-:Y:S01]  /*27c0*/  PLOP3.LUT P0, PT, PT, PT, UP0, 0x80, 0x8 ;  /* 0x000000000008781c */ /* 0x002fe20003f0f008 */
[----:B------:R-:W-:-:S03]  /*27d0*/  IMAD.U32 R3, RZ, RZ, UR6 ;  /* 0x00000006ff037e24 */ /* 0x000fc6000f8e00ff */
[----:B------:R-:W-:-:S04]  /*27e0*/  SEL R0, RZ, 0xffffffff, !P0 ;  /* 0xffffffffff007807 */ /* 0x000fc80004000000 */
[----:B------:R-:W-:-:S13]  /*27f0*/  ISETP.NE.AND P0, PT, R0, RZ, PT ;  /* 0x000000ff0000720c */ /* 0x000fda0003f05270 */
[----:B------:R-:W-:Y:S05]  /*2800*/  @P0 BRA `(.L_x_47) ;  /* 0x0000000000240947 */ /* 0x000fea0003800000 */
.L_x_48:
[----:B------:R-:W-:Y:S05]  /*2810*/  NANOSLEEP 0x64 ;  /* 0x000000640000795d */ /* 0x000fea0003800000 */
[----:B------:R-:W-:-:S05]  /*2820*/  UMOV UR6, 0x10 ;  /* 0x0000001000067882 */ /* 0x000fca0000000000 */
[----:B------:R-:W-:Y:S04]  /*2830*/  DEPBAR.LE SB1, 0x36 ;  /* 0x00009d800000791a */ /* 0x000fe80000000000 */
[----:B------:R-:W1:Y:S02]  /*2840*/  UTCATOMSWS.FIND_AND_SET.ALIGN UP0, UR6, UR6 ;  /* 0x00000006000675e3 */ /* 0x000e640008000800 */
[----:B-1----:R-:W-:Y:S01]  /*2850*/  PLOP3.LUT P0, PT, PT, PT, UP0, 0x80, 0x8 ;  /* 0x000000000008781c */ /* 0x002fe20003f0f008 */
[----:B------:R-:W-:-:S03]  /*2860*/  IMAD.U32 R3, RZ, RZ, UR6 ;  /* 0x00000006ff037e24 */ /* 0x000fc6000f8e00ff */
[----:B------:R-:W-:-:S04]  /*2870*/  SEL R0, RZ, 0xffffffff, !P0 ;  /* 0xffffffffff007807 */ /* 0x000fc80004000000 */
[----:B------:R-:W-:-:S13]  /*2880*/  ISETP.NE.AND P0, PT, R0, RZ, PT ;  /* 0x000000ff0000720c */ /* 0x000fda0003f05270 */
[----:B------:R-:W-:Y:S05]  /*2890*/  @!P0 BRA `(.L_x_48) ;  /* 0xfffffffc00dc8947 */ /* 0x000fea000383ffff */
.L_x_47:
[C---:B------:R-:W-:Y:S01]  /*28a0*/  R2UR UR7, R3.reuse ;  /* 0x00000000030772ca */ /* 0x040fe200000e0000 */
[----:B------:R-:W-:Y:S01]  /*28b0*/  IMAD.MOV.U32 R0, RZ, RZ, 0xffff ;  /* 0x0000ffffff007424 */ /* 0x000fe200078e00ff */
[----:B------:R-:W-:Y:S02]  /*28c0*/  UMOV UR6, 0x50 ;  /* 0x0000005000067882 */ /* 0x000fe40000000000 */
[----:B------:R-:W-:Y:S02]  /*28d0*/  ULEA UR6, UR5, UR6, 0x18 ;  /* 0x0000000605067291 */ /* 0x000fe4000f8ec0ff */
[----:B------:R-:W-:Y:S01]  /*28e0*/  SHF.L.U32 R0, R0, R3, RZ ;  /* 0x0000000300007219 */ /* 0x000fe200000006ff */
[----:B------:R-:W-:-:S06]  /*28f0*/  IMAD.SHL.U32 R3, R3, 0x20, RZ ;  /* 0x0000002003037824 */ /* 0x000fcc00078e00ff */
[----:B------:R-:W-:-:S04]  /*2900*/  UIADD3 UR7, UPT, UPT, UR7, 0x10, URZ ;  /* 0x0000001007077890 */ /* 0x000fc8000fffe0ff */
[----:B------:R-:W-:-:S06]  /*2910*/  USHF.L.U32 UR7, UR14, UR7, URZ ;  /* 0x000000070e077299 */ /* 0x000fcc00080006ff */
[----:B------:R-:W-:-:S05]  /*2920*/  LOP3.LUT R0, R0, UR7, RZ, 0xfc, !PT ;  /* 0x0000000700007c12 */ /* 0x000fca000f8efcff */
[----:B------:R1:W-:Y:S04]  /*2930*/  ATOMS.OR RZ, [UR6], R0 ;  /* 0x00000000ffff798c */ /* 0x0003e8000b000006 */
[----:B------:R1:W-:Y:S01]  /*2940*/  STS [UR4+0x78], R3 ;  /* 0x00007803ff007988 */ /* 0x0003e20008000804 */
[----:B------:R-:W-:Y:S05]  /*2950*/  BRA `(.L_x_46) ;  /* 0x0000000000107947 */ /* 0x000fea0003800000 */
.L_x_45:
[----:B------:R-:W-:Y:S02]  /*2960*/  MOV R0, 0xffffffff ;  /* 0xffffffff00007802 */ /* 0x000fe40000000f00 */
[----:B------:R-:W-:-:S03]  /*2970*/  MOV R2, 0x29a0 ;  /* 0x000029a000027802 */ /* 0x000fc60000000f00 */
[----:B------:R1:W-:Y:S04]  /*2980*/  STS [UR4+0x78], R0 ;  /* 0x00007800ff007988 */ /* 0x0003e80008000804 */
[----:B-1----:R-:W-:Y:S05]  /*2990*/  CALL.REL.NOINC `($__internal_1_$__cuda_sm10x_tcgen05_guardrail_trap_phase_invalid_during_alloc) ;  /* 0x0000002c00607944 */ /* 0x002fea0003c00000 */
.L_x_46:
[----:B------:R-:W-:Y:S05]  /*29a0*/  WARPSYNC.ALL ;  /* 0x0000000000007948 */ /* 0x000fea0003800000 */
[----:B------:R-:W-:Y:S01]  /*29b0*/  NOP ;  /* 0x0000000000007918 */ /* 0x000fe20000000000 */
.L_x_44:
[----:B------:R-:W4:Y:S08]  /*29c0*/  S2UR UR4, SR_CgaCtaId ;  /* 0x00000000000479c3 */ /* 0x000f300000008800 */
[----:B------:R-:W-:Y:S06]  /*29d0*/  BAR.SYNC.DEFER_BLOCKING 0x3, 0xa0 ;  /* 0x00c2800000007b1d */ /* 0x000fec0000010000 */
[----:B------:R-:W-:-:S02]  /*29e0*/  UMOV UR5, 0x400 ;  /* 0x0000040000057882 */ /* 0x000fc40000000000 */
[----:B----4-:R-:W-:-:S06]  /*29f0*/  ULEA UR4, UR4, UR5, 0x18 ;  /* 0x0000000504047291 */ /* 0x010fcc000f8ec0ff */
[----:B-12---:R-:W-:-:S05]  /*2a00*/  MOV R3, UR4 ;  /* 0x0000000400037c02 */ /* 0x006fca0008000f00 */
[----:B------:R1:W2:Y:S01]  /*2a10*/  LDS R81, [R3+0x78] ;  /* 0x0000780003517984 */ /* 0x0002a20000000800 */
[----:B------:R-:W4:Y:S02]  /*2a20*/  SYNCS.PHASECHK.TRANS64.TRYWAIT P0, [R3+URZ+0x50], RZ ;  /* 0x000050ff030075a7 */ /* 0x000f2400080011ff */
[----:B-12-4-:R-:W-:Y:S05]  /*2a30*/  @!P0 BRA `(.L_x_49) ;  /* 0x0000002800e88947 */ /* 0x016fea0003800000 */
.L_x_88:
[----:B------:R-:W2:Y:S01]  /*2a40*/  LDS.128 R60, [R3+0x37c10] ;  /* 0x037c1000033c7984 */ /* 0x000ea20000000c00 */
[----:B---3--:R-:W-:Y:S01]  /*2a50*/  HFMA2 R0, -RZ, RZ, 0, 5.9604644775390625e-08 ;  /* 0x00000001ff007431 */ /* 0x008fe200000001ff */
[----:B------:R3:W-:Y:S06]  /*2a60*/  MEMBAR.ALL.CTA ;  /* 0x0000000000007992 */ /* 0x0007ec0000008000 */
[----:B---3--:R-:W3:Y:S02]  /*2a70*/  FENCE.VIEW.ASYNC.S ;  /* 0x00000000000073c6 */ /* 0x008ee40000000000 */
[----:B---3--:R3:W-:Y:S01]  /*2a80*/  SYNCS.ARRIVE.TRANS64.ART0 RZ, [R3+URZ+0x60], R0 ;  /* 0x0000600003ff79a7 */ /* 0x0087e200085000ff */
[----:B--2---:R-:W-:-:S13]  /*2a90*/  ISETP.NE.AND P0, PT, R63, 0x1, PT ;  /* 0x000000013f00780c */ /* 0x004fda0003f05270 */
[----:B---3--:R-:W-:Y:S05]  /*2aa0*/  @P0 BRA `(.L_x_50) ;  /* 0x0000002000ac0947 */ /* 0x008fea0003800000 */
[----:B------:R-:W-:Y:S01]  /*2ab0*/  IMAD.SHL.U32 R5, R66, 0x80, RZ ;  /* 0x0000008042057824 */ /* 0x000fe200078e00ff */
[----:B------:R-:W-:Y:S01]  /*2ac0*/  SHF.R.U32.HI R72, RZ, 0x5, R66 ;  /* 0x00000005ff487819 */ /* 0x000fe20000011642 */
[----:B------:R-:W2:Y:S01]  /*2ad0*/  S2UR UR8, SR_CgaCtaId ;  /* 0x00000000000879c3 */ /* 0x000ea20000008800 */
[----:B------:R-:W3:Y:S01]  /*2ae0*/  S2R R64, SR_LANEID ;  /* 0x0000000000407919 */ /* 0x000ee20000000000 */
[----:B------:R-:W-:Y:S01]  /*2af0*/  IMAD R80, R82, 0x4, R3 ;  /* 0x0000000452507824 */ /* 0x000fe200078e0203 */
[----:B------:R-:W-:Y:S01]  /*2b00*/  LOP3.LUT R5, R5, 0xf80, RZ, 0xc0, !PT ;  /* 0x00000f8005057812 */ /* 0x000fe200078ec0ff */
[----:B------:R-:W-:Y:S01]  /*2b10*/  IMAD.MOV.U32 R70, RZ, RZ, 0x1 ;  /* 0x00000001ff467424 */ /* 0x000fe200078e00ff */
[----:B------:R-:W-:Y:S01]  /*2b20*/  UMOV UR9, 0x400 ;  /* 0x0000040000097882 */ /* 0x000fe20000000000 */
[----:B------:R-:W-:Y:S01]  /*2b30*/  IMAD.MOV.U32 R68, RZ, RZ, RZ ;  /* 0x000000ffff447224 */ /* 0x000fe200078e00ff */
[----:B------:R-:W4:Y:S01]  /*2b40*/  LDCU.64 UR10, c[0x0][0x348] ;  /* 0x00006900ff0a77ac */ /* 0x000f220008000a00 */
[----:B------:R-:W-:-:S02]  /*2b50*/  IMAD R4, R72, 0x1000, R5 ;  /* 0x0000100048047824 */ /* 0x000fc400078e0205 */
[----:B------:R-:W-:Y:S02]  /*2b60*/  IMAD.MOV.U32 R67, RZ, RZ, RZ ;  /* 0x000000ffff437224 */ /* 0x000fe400078e00ff */
[----:B------:R-:W-:-:S04]  /*2b70*/  IMAD.IADD R4, R3, 0x1, R4 ;  /* 0x0000000103047824 */ /* 0x000fc800078e0204 */
[C---:B------:R-:W-:Y:S02]  /*2b80*/  VIADD R2, R4.reuse, 0x430 ;  /* 0x0000043004027836 */ /* 0x040fe40000000000 */
[C---:B------:R-:W-:Y:S02]  /*2b90*/  VIADD R7, R4.reuse, 0x420 ;  /* 0x0000042004077836 */ /* 0x040fe40000000000 */
[C---:B------:R-:W-:Y:S01]  /*2ba0*/  VIADD R6, R4.reuse, 0x410 ;  /* 0x0000041004067836 */ /* 0x040fe20000000000 */
[----:B------:R-:W-:Y:S01]  /*2bb0*/  SHF.R.U32.HI R79, RZ, 0x3, R2 ;  /* 0x00000003ff4f7819 */ /* 0x000fe20000011602 */
[----:B------:R-:W-:Y:S01]  /*2bc0*/  VIADD R5, R4, 0x400 ;  /* 0x0000040004057836 */ /* 0x000fe20000000000 */
[----:B------:R-:W-:Y:S01]  /*2bd0*/  SHF.R.U32.HI R78, RZ, 0x3, R7 ;  /* 0x00000003ff4e7819 */ /* 0x000fe20000011607 */
[----:B--2---:R-:W-:Y:S01]  /*2be0*/  ULEA UR7, UR8, UR9, 0x18 ;  /* 0x0000000908077291 */ /* 0x004fe2000f8ec0ff */
[----:B------:R-:W-:Y:S01]  /*2bf0*/  LOP3.LUT R79, R2, 0x70, R79, 0x78, !PT ;  /* 0x00000070024f7812 */ /* 0x000fe200078e784f */
[----:B------:R-:W-:Y:S01]  /*2c00*/  VIADD R2, R4, 0x470 ;  /* 0x0000047004027836 */ /* 0x000fe20000000000 */
[----:B------:R-:W-:-:S02]  /*2c10*/  LOP3.LUT R78, R7, 0x70, R78, 0x78, !PT ;  /* 0x00000070074e7812 */ /* 0x000fc400078e784e */
[----:B------:R-:W-:Y:S02]  /*2c20*/  LOP3.LUT R7, R66, 0x1f, RZ, 0xc0, !PT ;  /* 0x0000001f42077812 */ /* 0x000fe400078ec0ff */
[----:B------:R-:W-:Y:S02]  /*2c30*/  SHF.R.U32.HI R75, RZ, 0x3, R2 ;  /* 0x00000003ff4b7819 */ /* 0x000fe40000011602 */
[----:B------:R-:W-:Y:S02]  /*2c40*/  SHF.R.U32.HI R77, RZ, 0x3, R6 ;  /* 0x00000003ff4d7819 */ /* 0x000fe40000011606 */
[----:B------:R-:W-:Y:S01]  /*2c50*/  LOP3.LUT R75, R2, 0x70, R75, 0x78, !PT ;  /* 0x00000070024b7812 */ /* 0x000fe200078e784b */
[C---:B------:R-:W-:Y:S01]  /*2c60*/  IMAD R2, R72.reuse, 0x20, R7 ;  /* 0x0000002048027824 */ /* 0x040fe200078e0207 */
[----:B------:R-:W-:Y:S01]  /*2c70*/  SHF.R.U32.HI R76, RZ, 0x3, R5 ;  /* 0x00000003ff4c7819 */ /* 0x000fe20000011605 */
[----:B------:R-:W-:Y:S01]  /*2c80*/  IMAD R72, R72, 0x200000, R81 ;  /* 0x0020000048487824 */ /* 0x000fe200078e0251 */
[----:B------:R-:W-:Y:S01]  /*2c90*/  LOP3.LUT R77, R6, 0x70, R77, 0x78, !PT ;  /* 0x00000070064d7812 */ /* 0x000fe200078e784d */
[----:B------:R-:W-:Y:S01]  /*2ca0*/  IMAD.SHL.U32 R2, R2, 0x20, RZ ;  /* 0x0000002002027824 */ /* 0x000fe200078e00ff */
[----:B------:R-:W-:Y:S01]  /*2cb0*/  LOP3.LUT R76, R5, 0x70, R76, 0x78, !PT ;  /* 0x00000070054c7812 */ /* 0x000fe200078e784c */
[----:B------:R-:W-:-:S02]  /*2cc0*/  VIADD R5, R4, 0x460 ;  /* 0x0000046004057836 */ /* 0x000fc40000000000 */
[----:B------:R-:W-:Y:S01]  /*2cd0*/  VIADD R6, R4, 0x450 ;  /* 0x0000045004067836 */ /* 0x000fe20000000000 */
[----:B------:R-:W-:Y:S01]  /*2ce0*/  LOP3.LUT R2, R2, 0xffff, RZ, 0xc0, !PT ;  /* 0x0000ffff02027812 */ /* 0x000fe200078ec0ff */
[----:B------:R-:W-:Y:S01]  /*2cf0*/  VIADD R4, R4, 0x440 ;  /* 0x0000044004047836 */ /* 0x000fe20000000000 */
[----:B------:R-:W-:Y:S02]  /*2d00*/  SHF.R.U32.HI R74, RZ, 0x3, R5 ;  /* 0x00000003ff4a7819 */ /* 0x000fe40000011605 */
[----:B------:R-:W-:Y:S02]  /*2d10*/  SHF.R.U32.HI R2, RZ, 0x1, R2 ;  /* 0x00000001ff027819 */ /* 0x000fe40000011602 */
[----:B------:R-:W-:Y:S02]  /*2d20*/  SHF.R.U32.HI R73, RZ, 0x3, R6 ;  /* 0x00000003ff497819 */ /* 0x000fe40000011606 */
[----:B------:R-:W-:Y:S02]  /*2d30*/  LOP3.LUT R2, R2, 0xffff, RZ, 0xc0, !PT ;  /* 0x0000ffff02027812 */ /* 0x000fe400078ec0ff */
[----:B------:R-:W-:-:S02]  /*2d40*/  SHF.R.U32.HI R71, RZ, 0x3, R4 ;  /* 0x00000003ff477819 */ /* 0x000fc40000011604 */
[----:B------:R-:W-:Y:S01]  /*2d50*/  LOP3.LUT R74, R5, 0x70, R74, 0x78, !PT ;  /* 0x00000070054a7812 */ /* 0x000fe200078e784a */
[----:B------:R-:W-:Y:S01]  /*2d60*/  IMAD.IADD R69, R3, 0x1, R2 ;  /* 0x0000000103457824 */ /* 0x000fe200078e0202 */
[----:B------:R-:W-:Y:S02]  /*2d70*/  LOP3.LUT R73, R6, 0x70, R73, 0x78, !PT ;  /* 0x0000007006497812 */ /* 0x000fe400078e7849 */
[----:B---34-:R-:W-:-:S07]  /*2d80*/  LOP3.LUT R71, R4, 0x70, R71, 0x78, !PT ;  /* 0x0000007004477812 */ /* 0x018fce00078e7847 */
.L_x_63:
[----:B---3--:R-:W2:Y:S01]  /*2d90*/  LDC.64 R8, c[0x0][0x750] ;  /* 0x0001d400ff087b82 */ /* 0x008ea20000000a00 */
[----:B------:R-:W-:-:S04]  /*2da0*/  SHF.L.U32 R63, R60, 0x7, RZ ;  /* 0x000000073c3f7819 */ /* 0x000fc800000006ff */
[----:B------:R-:W-:-:S03]  /*2db0*/  IADD3 R7, PT, PT, R63, R66, RZ ;  /* 0x000000423f077210 */ /* 0x000fc60007ffe0ff */
[----:B------:R-:W3:Y:S01]  /*2dc0*/  LDC.64 R4, c[0x0][0x758] ;  /* 0x0001d600ff047b82 */ /* 0x000ee20000000a00 */
[----:B--2---:R-:W-:-:S05]  /*2dd0*/  IMAD.WIDE R8, R62, 0x4, R8 ;  /* 0x000000043e087825 */ /* 0x004fca00078e0208 */
[----:B------:R2:W5:Y:S01]  /*2de0*/  LDG.E R83, desc[UR22][R8.64] ;  /* 0x0000001608537981 */ /* 0x000562000c1e1900 */
[----:B---3--:R-:W-:Y:S01]  /*2df0*/  IMAD.WIDE R6, R7, 0x4, R4 ;  /* 0x0000000407067825 */ /* 0x008fe200078e0204 */
[----:B------:R-:W-:-:S04]  /*2e00*/  SHF.L.U32 R4, R67, 0x1f, RZ ;  /* 0x0000001f43047819 */ /* 0x000fc800000006ff */
[----:B------:R2:W5:Y:S01]  /*2e10*/  LDG.E R60, desc[UR22][R6.64] ;  /* 0x00000016063c7981 */ /* 0x000562000c1e1900 */
[----:B------:R-:W3:Y:S01]  /*2e20*/  SYNCS.PHASECHK.TRANS64.TRYWAIT P0, [R3+URZ+0x40], R4 ;  /* 0x00004004030075a7 */ /* 0x000ee200080011ff */
[----:B------:R-:W-:Y:S02]  /*2e30*/  ISETP.NE.AND P4, PT, R67, RZ, PT ;  /* 0x000000ff4300720c */ /* 0x000fe40003f85270 */
[----:B------:R-:W-:Y:S01]  /*2e40*/  MOV R65, R62 ;  /* 0x0000003e00417202 */ /* 0x000fe20000000f00 */
[----:B--23--:R-:W-:Y:S10]  /*2e50*/  @!P0 BRA `(.L_x_51) ;  /* 0x0000002400f48947 */ /* 0x00cff40003800000 */
.L_x_90:
[----:B------:R-:W-:Y:S01]  /*2e60*/  HFMA2 R85, -RZ, RZ, 0, 0 ;  /* 0x00000000ff557431 */ /* 0x000fe200000001ff */
[----:B------:R-:W-:Y:S01]  /*2e70*/  SHF.R.S32.HI R2, RZ, 0x1f, R62 ;  /* 0x0000001fff027819 */ /* 0x000fe2000001143e */
[----:B------:R-:W-:Y:S01]  /*2e80*/  IMAD R84, R67, 0xd0, R72 ;  /* 0x000000d043547824 */ /* 0x000fe200078e0248 */
[----:B------:R-:W-:Y:S01]  /*2e90*/  CS2R R86, SRZ ;  /* 0x0000000000567805 */ /* 0x000fe2000001ff00 */
[----:B------:R-:W-:-:S07]  /*2ea0*/  IMAD.MOV.U32 R88, RZ, RZ, RZ ;  /* 0x000000ffff587224 */ /* 0x000fce00078e00ff */
.L_x_58:
[----:B-12---:R-:W-:Y:S01]  /*2eb0*/  IADD3 R5, PT, PT, R87, 0x3, RZ ;  /* 0x0000000357057810 */ /* 0x006fe20007ffe0ff */
[----:B------:R-:W-:Y:S05]  /*2ec0*/  WARPSYNC.ALL ;  /* 0x0000000000007948 */ /* 0x000fea0003800000 */
[----:B------:R-:W-:Y:S01]  /*2ed0*/  NOP ;  /* 0x0000000000007918 */ /* 0x000fe20000000000 */
[----:B------:R-:W-:Y:S01]  /*2ee0*/  SEL R62, R5, R86, !P4 ;  /* 0x00000056053e7207 */ /* 0x000fe20006000000 */
[----:B------:R-:W-:Y:S01]  /*2ef0*/  BSSY.RECONVERGENT B0, `(.L_x_52) ;  /* 0x000005a000007945 */ /* 0x000fe20003800200 */
[----:B------:R-:W-:Y:S02]  /*2f00*/  ISETP.NE.AND P0, PT, R85, RZ, PT ;  /* 0x000000ff5500720c */ /* 0x000fe40003f05270 */
[----:B------:R-:W-:-:S04]  /*2f10*/  SHF.L.U32 R89, R62, 0x6, RZ ;  /* 0x000000063e597819 */ /* 0x000fc800000006ff */
[----:B------:R-:W-:-:S04]  /*2f20*/  IADD3 R4, PT, PT, R84, R89, RZ ;  /* 0x0000005954047210 */ /* 0x000fc80007ffe0ff */
[----:B------:R-:W-:-:S13]  /*2f30*/  R2UR UR4, R4 ;  /* 0x00000000040472ca */ /* 0x000fda00000e0000 */
[----:B------:R-:W2:Y:S01]  /*2f40*/  LDTM.x32 R28, tmem[UR4+0x20] ;  /* 0x00002004001c79ee */ /* 0x000ea200082c0000 */
[----:B------:R-:W-:Y:S01]  /*2f50*/  R2UR UR4, R4 ;  /* 0x00000000040472ca */ /* 0x000fe200000e0000 */
[C---:B--2--5:R-:W-:Y:S01]  /*2f60*/  FMUL R90, R83.reuse, R28 ;  /* 0x0000001c535a7220 */ /* 0x064fe20000400000 */
[C---:B------:R-:W-:Y:S01]  /*2f70*/  FMUL R91, R83.reuse, R29 ;  /* 0x0000001d535b7220 */ /* 0x040fe20000400000 */
[C---:B------:R-:W-:Y:S01]  /*2f80*/  FMUL R92, R83.reuse, R30 ;  /* 0x0000001e535c7220 */ /* 0x040fe20000400000 */
[C---:B------:R-:W-:Y:S01]  /*2f90*/  FMUL R93, R83.reuse, R31 ;  /* 0x0000001f535d7220 */ /* 0x040fe20000400000 */
[C---:B------:R-:W-:Y:S01]  /*2fa0*/  FMUL R94, R83.reuse, R32 ;  /* 0x00000020535e7220 */ /* 0x040fe20000400000 */
[C---:B------:R-:W-:Y:S01]  /*2fb0*/  FMUL R95, R83.reuse, R33 ;  /* 0x00000021535f7220 */ /* 0x040fe20000400000 */
[C---:B------:R-:W-:Y:S01]  /*2fc0*/  FMUL R96, R83.reuse, R34 ;  /* 0x0000002253607220 */ /* 0x040fe20000400000 */
[C---:B------:R-:W-:Y:S01]  /*2fd0*/  FMUL R97, R83.reuse, R35 ;  /* 0x0000002353617220 */ /* 0x040fe20000400000 */
[----:B------:R-:W-:-:S04]  /*2fe0*/  FMUL R36, R83, R36 ;  /* 0x0000002453247220 */ /* 0x000fc80000400000 */
[----:B------:R-:W2:Y:S01]  /*2ff0*/  LDTM.x32 R4, tmem[UR4] ;  /* 0x00000004000479ee */ /* 0x000ea200082c0000 */
[C---:B------:R-:W-:Y:S01]  /*3000*/  FMUL R37, R83.reuse, R37 ;  /* 0x0000002553257220 */ /* 0x040fe20000400000 */
        /* <DEDUP_REMOVED lines=22> */
[C---:B--2---:R-:W-:Y:S01]  /*3170*/  FMUL R102, R83.reuse, R8 ;  /* 0x0000000853667220 */ /* 0x044fe20000400000 */
        /* <DEDUP_REMOVED lines=30> */
[----:B------:R-:W-:Y:S01]  /*3360*/  FMUL R35, R83, R35 ;  /* 0x0000002353237220 */ /* 0x000fe20000400000 */
[----:B------:R-:W-:-:S02]  /*3370*/  F2FP.BF16.F32.PACK_AB R8, R91, R90 ;  /* 0x0000005a5b08723e */ /* 0x000fc400000010ff */
[----:B------:R-:W-:Y:S02]  /*3380*/  F2FP.BF16.F32.PACK_AB R9, R93, R92 ;  /* 0x0000005c5d09723e */ /* 0x000fe400000010ff */
[----:B------:R-:W-:Y:S02]  /*3390*/  F2FP.BF16.F32.PACK_AB R10, R95, R94 ;  /* 0x0000005e5f0a723e */ /* 0x000fe400000010ff */
[----:B------:R-:W-:Y:S02]  /*33a0*/  F2FP.BF16.F32.PACK_AB R11, R97, R96 ;  /* 0x00000060610b723e */ /* 0x000fe400000010ff */
[----:B------:R-:W-:Y:S02]  /*33b0*/  F2FP.BF16.F32.PACK_AB R12, R37, R36 ;  /* 0x00000024250c723e */ /* 0x000fe400000010ff */
[----:B------:R-:W-:Y:S02]  /*33c0*/  F2FP.BF16.F32.PACK_AB R13, R39, R38 ;  /* 0x00000026270d723e */ /* 0x000fe400000010ff */
[----:B------:R-:W-:-:S02]  /*33d0*/  F2FP.BF16.F32.PACK_AB R14, R41, R40 ;  /* 0x00000028290e723e */ /* 0x000fc400000010ff */
[----:B------:R-:W-:Y:S02]  /*33e0*/  F2FP.BF16.F32.PACK_AB R15, R43, R42 ;  /* 0x0000002a2b0f723e */ /* 0x000fe400000010ff */
[----:B------:R-:W-:Y:S02]  /*33f0*/  F2FP.BF16.F32.PACK_AB R16, R45, R44 ;  /* 0x0000002c2d10723e */ /* 0x000fe400000010ff */
[----:B------:R-:W-:Y:S02]  /*3400*/  F2FP.BF16.F32.PACK_AB R17, R47, R46 ;  /* 0x0000002e2f11723e */ /* 0x000fe400000010ff */
[----:B------:R-:W-:Y:S02]  /*3410*/  F2FP.BF16.F32.PACK_AB R18, R49, R48 ;  /* 0x000000303112723e */ /* 0x000fe400000010ff */
[----:B------:R-:W-:Y:S01]  /*3420*/  F2FP.BF16.F32.PACK_AB R19, R51, R50 ;  /* 0x000000323313723e */ /* 0x000fe200000010ff */
[----:B------:R-:W-:Y:S06]  /*3430*/  @P0 BRA `(.L_x_53) ;  /* 0x0000000000140947 */ /* 0x000fec0003800000 */
[----:B------:R-:W-:Y:S01]  /*3440*/  ELECT P0, URZ, PT ;  /* 0x0000000000ff782f */ /* 0x000fe20003800000 */
[----:B------:R-:W-:Y:S01]  /*3450*/  NOP ;  /* 0x0000000000007918 */ /* 0x000fe20000000000 */
[----:B------:R-:W-:-:S11]  /*3460*/  LOP3.LUT R67, R67, 0x1, RZ, 0x3c, !PT ;  /* 0x0000000143437812 */ /* 0x000fd600078e3cff */
[----:B------:R-:W-:-:S04]  /*3470*/  @P0 IMAD.MOV.U32 R4, RZ, RZ, 0x1 ;  /* 0x00000001ff040424 */ /* 0x000fc800078e00ff */
[----:B------:R2:W-:Y:S03]  /*3480*/  @P0 SYNCS.ARRIVE.TRANS64.ART0 RZ, [R3+URZ+0x48], R4 ;  /* 0x0000480403ff09a7 */ /* 0x0005e600085000ff */
.L_x_53:
[----:B------:R-:W-:Y:S05]  /*3490*/  BSYNC.RECONVERGENT B0 ;  /* 0x0000000000007941 */ /* 0x000fea0003800200 */
.L_x_52:
[----:B------:R-:W-:Y:S01]  /*34a0*/  F2FP.BF16.F32.PACK_AB R20, R53, R52 ;  /* 0x000000343514723e */ /* 0x000fe200000010ff */
[----:B------:R3:W-:Y:S01]  /*34b0*/  STS.128 [R71], R8 ;  /* 0x0000000847007388 */ /* 0x0007e20000000c00 */
[----:B------:R-:W-:Y:S02]  /*34c0*/  F2FP.BF16.F32.PACK_AB R21, R55, R54 ;  /* 0x000000363715723e */ /* 0x000fe400000010ff */
[----:B------:R-:W-:Y:S01]  /*34d0*/  F2FP.BF16.F32.PACK_AB R22, R57, R56 ;  /* 0x000000383916723e */ /* 0x000fe200000010ff */
[----:B------:R4:W-:Y:S01]  /*34e0*/  STS.128 [R73], R12 ;  /* 0x0000000c49007388 */ /* 0x0009e20000000c00 */
[----:B------:R-:W-:Y:S02]  /*34f0*/  F2FP.BF16.F32.PACK_AB R23, R59, R58 ;  /* 0x0000003a3b17723e */ /* 0x000fe400000010ff */
[----:B--2---:R-:W-:Y:S01]  /*3500*/  F2FP.BF16.F32.PACK_AB R4, R99, R98 ;  /* 0x000000626304723e */ /* 0x004fe200000010ff */
[----:B------:R2:W-:Y:S01]  /*3510*/  STS.128 [R74], R16 ;  /* 0x000000104a007388 */ /* 0x0005e20000000c00 */
[----:B------:R-:W-:-:S02]  /*3520*/  F2FP.BF16.F32.PACK_AB R5, R101, R100 ;  /* 0x000000646505723e */ /* 0x000fc400000010ff */
[----:B------:R-:W-:Y:S01]  /*3530*/  F2FP.BF16.F32.PACK_AB R6, R103, R102 ;  /* 0x000000666706723e */ /* 0x000fe200000010ff */
[----:B------:R1:W-:Y:S01]  /*3540*/  STS.128 [R75], R20 ;  /* 0x000000144b007388 */ /* 0x0003e20000000c00 */
[----:B------:R-:W-:Y:S02]  /*3550*/  F2FP.BF16.F32.PACK_AB R7, R105, R104 ;  /* 0x000000686907723e */ /* 0x000fe400000010ff */
[----:B------:R-:W-:Y:S02]  /*3560*/  ISETP.NE.AND P2, PT, R82, RZ, PT ;  /* 0x000000ff5200720c */ /* 0x000fe40003f45270 */
[C---:B------:R-:W-:Y:S01]  /*3570*/  ISETP.GE.U32.AND P3, PT, R85.reuse, 0x6, PT ;  /* 0x000000065500780c */ /* 0x040fe20003f66070 */
[----:B------:R1:W-:Y:S01]  /*3580*/  STS.128 [R76], R4 ;  /* 0x000000044c007388 */ /* 0x0003e20000000c00 */
[----:B------:R-:W-:Y:S01]  /*3590*/  VIADD R85, R85, 0x2 ;  /* 0x0000000255557836 */ /* 0x000fe20000000000 */
[----:B---3--:R-:W-:Y:S02]  /*35a0*/  F2FP.BF16.F32.PACK_AB R8, R107, R106 ;  /* 0x0000006a6b08723e */ /* 0x008fe400000010ff */
[----:B------:R-:W-:-:S02]  /*35b0*/  F2FP.BF16.F32.PACK_AB R9, R109, R108 ;  /* 0x0000006c6d09723e */ /* 0x000fc400000010ff */
[----:B------:R-:W-:Y:S02]  /*35c0*/  F2FP.BF16.F32.PACK_AB R10, R111, R110 ;  /* 0x0000006e6f0a723e */ /* 0x000fe400000010ff */
[----:B------:R-:W-:Y:S02]  /*35d0*/  F2FP.BF16.F32.PACK_AB R11, R113, R112 ;  /* 0x00000070710b723e */ /* 0x000fe400000010ff */
[----:B----4-:R-:W-:Y:S02]  /*35e0*/  F2FP.BF16.F32.PACK_AB R12, R115, R114 ;  /* 0x00000072730c723e */ /* 0x010fe400000010ff */
[----:B------:R-:W-:Y:S01]  /*35f0*/  F2FP.BF16.F32.PACK_AB R13, R117, R116 ;  /* 0x00000074750d723e */ /* 0x000fe200000010ff */
[----:B------:R1:W-:Y:S01]  /*3600*/  STS.128 [R77], R8 ;  /* 0x000000084d007388 */ /* 0x0003e20000000c00 */
[----:B------:R-:W-:Y:S02]  /*3610*/  F2FP.BF16.F32.PACK_AB R14, R25, R24 ;  /* 0x00000018190e723e */ /* 0x000fe400000010ff */
[----:B------:R-:W-:-:S02]  /*3620*/  F2FP.BF16.F32.PACK_AB R15, R27, R26 ;  /* 0x0000001a1b0f723e */ /* 0x000fc400000010ff */
[----:B--2---:R-:W-:Y:S02]  /*3630*/  F2FP.BF16.F32.PACK_AB R16, R29, R28 ;  /* 0x0000001c1d10723e */ /* 0x004fe400000010ff */
[----:B------:R-:W-:Y:S01]  /*3640*/  F2FP.BF16.F32.PACK_AB R17, R31, R30 ;  /* 0x0000001e1f11723e */ /* 0x000fe200000010ff */
[----:B------:R1:W-:Y:S01]  /*3650*/  STS.128 [R78], R12 ;  /* 0x0000000c4e007388 */ /* 0x0003e20000000c00 */
[----:B------:R-:W-:Y:S02]  /*3660*/  F2FP.BF16.F32.PACK_AB R18, R33, R32 ;  /* 0x000000202112723e */ /* 0x000fe400000010ff */
[----:B------:R-:W-:-:S05]  /*3670*/  F2FP.BF16.F32.PACK_AB R19, R35, R34 ;  /* 0x000000222313723e */ /* 0x000fca00000010ff */
[----:B------:R1:W-:Y:S01]  /*3680*/  STS.128 [R79], R16 ;  /* 0x000000104f007388 */ /* 0x0003e20000000c00 */
[----:B------:R2:W-:Y:S06]  /*3690*/  MEMBAR.ALL.CTA ;  /* 0x0000000000007992 */ /* 0x0005ec0000008000 */
[----:B--2---:R-:W2:Y:S02]  /*36a0*/  FENCE.VIEW.ASYNC.S ;  /* 0x00000000000073c6 */ /* 0x004ea40000000000 */
[----:B--2---:R-:W-:Y:S06]  /*36b0*/  BAR.SYNC.DEFER_BLOCKING 0x2, 0x80 ;  /* 0x0082000000007b1d */ /* 0x004fec0000010000 */
[----:B------:R-:W-:Y:S05]  /*36c0*/  @P2 BRA `(.L_x_54) ;  /* 0x0000000000442947 */ /* 0x000fea0003800000 */
[----:B------:R-:W-:Y:S01]  /*36d0*/  UIADD3 UR12, UP0, UPT, UR10, 0x240, URZ ;  /* 0x000002400a0c7890 */ /* 0x000fe2000ff1e0ff */
[----:B------:R-:W-:Y:S01]  /*36e0*/  PLOP3.LUT P0, PT, PT, PT, PT, 0x80, 0x8 ;  /* 0x000000000008781c */ /* 0x000fe20003f0f070 */
[----:B------:R-:W-:Y:S01]  /*36f0*/  IMAD R89, R61, 0x100, R89 ;  /* 0x000001003d597824 */ /* 0x000fe200078e0259 */
[----:B-1----:R-:W-:Y:S01]  /*3700*/  IADD3 R4, PT, PT, R3, 0x400, RZ ;  /* 0x0000040003047810 */ /* 0x002fe20007ffe0ff */
[----:B------:R-:W-:-:S12]  /*3710*/  UIADD3.X UR13, UPT, UPT, URZ, UR11, URZ, UP0, !UPT ;  /* 0x0000000bff0d7290 */ /* 0x000fd800087fe4ff */
.L_x_55:
[----:B------:R-:W-:Y:S02]  /*3720*/  PLOP3.LUT P1, PT, P1, P0, PT, 0xf2, 0x2f ;  /* 0x00000000002f781c */ /* 0x000fe40000f21e72 */
[----:B------:R-:W-:-:S08]  /*3730*/  @P0 R2UR P1, UR6, R63 ;  /* 0x000000003f0602ca */ /* 0x000fd00000020000 */
[----:B------:R-:W-:Y:S02]  /*3740*/  PLOP3.LUT P1, PT, P1, P0, PT, 0xf2, 0x2f ;  /* 0x00000000002f781c */ /* 0x000fe40000f21e72 */
[----:B------:R-:W-:-:S08]  /*3750*/  @P0 R2UR.OR P1, UR5, R89 ;  /* 0x00000000590502ca */ /* 0x000fd00000120000 */
[----:B------:R-:W-:Y:S02]  /*3760*/  PLOP3.LUT P1, PT, P1, P0, PT, 0xf2, 0x2f ;  /* 0x00000000002f781c */ /* 0x000fe40000f21e72 */
[----:B------:R-:W-:-:S08]  /*3770*/  @P0 R2UR.OR P1, UR4, R4 ;  /* 0x00000000040402ca */ /* 0x000fd00000120000 */
[----:B------:R-:W-:Y:S02]  /*3780*/  @P0 PLOP3.LUT P0, PT, P1, PT, PT, 0x80, 0x8 ;  /* 0x000000000008081c */ /* 0x000fe40000f0f070 */
[----:B------:R-:W-:-:S03]  /*3790*/  PLOP3.LUT P1, PT, PT, PT, PT, 0x80, 0x8 ;  /* 0x000000000008781c */ /* 0x000fc60003f2f070 */
[----:B------:R1:W-:Y:S08]  /*37a0*/  UTMASTG.2D [UR4], [UR12], desc[URZ] ;  /* 0x0000ff040c0073b5 */ /* 0x0003f00008009000 */
[----:B-1----:R-:W-:Y:S05]  /*37b0*/  @P0 BRA.U.ANY `(.L_x_55) ;  /* 0xfffffffd00d80947 */ /* 0x002fea000393ffff */
[----:B------:R0:W-:Y:S01]  /*37c0*/  UTMACMDFLUSH ;  /* 0x00000000000079b7 */ /* 0x0001e20000000000 */
[----:B------:R-:W-:-:S04]  /*37d0*/  DEPBAR.LE SB0, 0x0 ;  /* 0x000080000000791a */ /* 0x000fc80000000000 */
.L_x_54:
[----:B------:R-:W-:Y:S01]  /*37e0*/  FMUL R128, R98, -1.4426950216293334961 ;  /* 0xbfb8aa3b62807820 */ /* 0x000fe20000400000 */
[----:B------:R-:W-:Y:S01]  /*37f0*/  FMUL R127, R99, -1.4426950216293334961 ;  /* 0xbfb8aa3b637f7820 */ /* 0x000fe20000400000 */
[----:B------:R-:W-:Y:S01]  /*3800*/  FMUL R126, R100, -1.4426950216293334961 ;  /* 0xbfb8aa3b647e7820 */ /* 0x000fe20000400000 */
[----:B------:R-:W-:Y:S01]  /*3810*/  FMUL R125, R101, -1.4426950216293334961 ;  /* 0xbfb8aa3b657d7820 */ /* 0x000fe20000400000 */
[----:B------:R-:W-:Y:S01]  /*3820*/  FMUL R124, R102, -1.4426950216293334961 ;  /* 0xbfb8aa3b667c7820 */ /* 0x000fe20000400000 */
[----:B------:R-:W-:Y:S01]  /*3830*/  FMUL R123, R103, -1.4426950216293334961 ;  /* 0xbfb8aa3b677b7820 */ /* 0x000fe20000400000 */
[----:B------:R-:W2:Y:S01]  /*3840*/  MUFU.EX2 R128, R128 ;  /* 0x0000008000807308 */ /* 0x000ea20000000800 */
[----:B------:R-:W-:Y:S01]  /*3850*/  FMUL R122, R104, -1.4426950216293334961 ;  /* 0xbfb8aa3b687a7820 */ /* 0x000fe20000400000 */
[----:B------:R-:W-:Y:S01]  /*3860*/  FMUL R121, R105, -1.4426950216293334961 ;  /* 0xbfb8aa3b69797820 */ /* 0x000fe20000400000 */
[----:B------:R-:W-:Y:S01]  /*3870*/  FMUL R120, R106, -1.4426950216293334961 ;  /* 0xbfb8aa3b6a787820 */ /* 0x000fe20000400000 */
[----:B------:R-:W-:Y:S01]  /*3880*/  FMUL R119, R107, -1.4426950216293334961 ;  /* 0xbfb8aa3b6b777820 */ /* 0x000fe20000400000 */
[----:B-1----:R-:W-:Y:S01]  /*3890*/  FMUL R22, R111, -1.4426950216293334961 ;  /* 0xbfb8aa3b6f167820 */ /* 0x002fe20000400000 */
[----:B------:R-:W-:Y:S01]  /*38a0*/  FMUL R21, R112, -1.4426950216293334961 ;  /* 0xbfb8aa3b70157820 */ /* 0x000fe20000400000 */
[----:B------:R-:W-:Y:S01]  /*38b0*/  FMUL R20, R113, -1.4426950216293334961 ;  /* 0xbfb8aa3b71147820 */ /* 0x000fe20000400000 */
[----:B------:R-:W1:Y:S01]  /*38c0*/  MUFU.EX2 R127, R127 ;  /* 0x0000007f007f7308 */ /* 0x000e620000000800 */
[----:B------:R-:W-:Y:S01]  /*38d0*/  FMUL R8, R31, -1.4426950216293334961 ;  /* 0xbfb8aa3b1f087820 */ /* 0x000fe20000400000 */
[----:B------:R-:W-:Y:S01]  /*38e0*/  FMUL R6, R33, -1.4426950216293334961 ;  /* 0xbfb8aa3b21067820 */ /* 0x000fe20000400000 */
[----:B------:R-:W-:Y:S01]  /*38f0*/  FMUL R4, R35, -1.4426950216293334961 ;  /* 0xbfb8aa3b23047820 */ /* 0x000fe20000400000 */
[----:B------:R-:W-:Y:S01]  /*3900*/  FMUL R118, R108, -1.4426950216293334961 ;  /* 0xbfb8aa3b6c767820 */ /* 0x000fe20000400000 */
[----:B------:R-:W-:Y:S01]  /*3910*/  FMUL R23, R110, -1.4426950216293334961 ;  /* 0xbfb8aa3b6e177820 */ /* 0x000fe20000400000 */
[----:B------:R-:W-:Y:S01]  /*3920*/  FMUL R9, R30, -1.4426950216293334961 ;  /* 0xbfb8aa3b1e097820 */ /* 0x000fe20000400000 */
[----:B------:R-:W-:Y:S01]  /*3930*/  FMUL R89, R109, -1.4426950216293334961 ;  /* 0xbfb8aa3b6d597820 */ /* 0x000fe20000400000 */
[----:B------:R-:W3:Y:S01]  /*3940*/  MUFU.EX2 R126, R126 ;  /* 0x0000007e007e7308 */ /* 0x000ee20000000800 */
[----:B------:R-:W-:Y:S01]  /*3950*/  FMUL R7, R32, -1.4426950216293334961 ;  /* 0xbfb8aa3b20077820 */ /* 0x000fe20000400000 */
[----:B------:R-:W-:Y:S01]  /*3960*/  FMUL R5, R34, -1.4426950216293334961 ;  /* 0xbfb8aa3b22057820 */ /* 0x000fe20000400000 */
[----:B------:R-:W-:Y:S01]  /*3970*/  FMUL R14, R25, -1.4426950216293334961 ;  /* 0xbfb8aa3b190e7820 */ /* 0x000fe20000400000 */
[----:B------:R-:W-:Y:S01]  /*3980*/  FMUL R16, R117, -1.4426950216293334961 ;  /* 0xbfb8aa3b75107820 */ /* 0x000fe20000400000 */
[----:B------:R-:W-:Y:S01]  /*3990*/  FMUL R10, R29, -1.4426950216293334961 ;  /* 0xbfb8aa3b1d0a7820 */ /* 0x000fe20000400000 */
[----:B------:R-:W-:Y:S01]  /*39a0*/  FMUL R12, R27, -1.4426950216293334961 ;  /* 0xbfb8aa3b1b0c7820 */ /* 0x000fe20000400000 */
[----:B------:R-:W-:Y:S01]  /*39b0*/  FMUL R13, R26, -1.4426950216293334961 ;  /* 0xbfb8aa3b1a0d7820 */ /* 0x000fe20000400000 */
[----:B------:R-:W4:Y:S01]  /*39c0*/  MUFU.EX2 R125, R125 ;  /* 0x0000007d007d7308 */ /* 0x000f220000000800 */
[----:B------:R-:W-:Y:S01]  /*39d0*/  FMUL R15, R24, -1.4426950216293334961 ;  /* 0xbfb8aa3b180f7820 */ /* 0x000fe20000400000 */
[----:B--2---:R-:W-:Y:S01]  /*39e0*/  FADD R129, R128, 1 ;  /* 0x3f80000080817421 */ /* 0x004fe20000000000 */
[----:B-1----:R-:W-:Y:S01]  /*39f0*/  FADD R128, R127, 1 ;  /* 0x3f8000007f807421 */ /* 0x002fe20000000000 */
[----:B------:R-:W-:Y:S01]  /*3a00*/  FMUL R17, R116, -1.4426950216293334961 ;  /* 0xbfb8aa3b74117820 */ /* 0x000fe20000400000 */
[----:B------:R-:W-:Y:S01]  /*3a10*/  FMUL R11, R28, -1.4426950216293334961 ;  /* 0xbfb8aa3b1c0b7820 */ /* 0x000fe20000400000 */
[----:B------:R-:W-:Y:S01]  /*3a20*/  FMUL R19, R114, -1.4426950216293334961 ;  /* 0xbfb8aa3b72137820 */ /* 0x000fe20000400000 */
[----:B------:R-:W-:Y:S01]  /*3a30*/  FMUL R18, R115, -1.4426950216293334961 ;  /* 0xbfb8aa3b73127820 */ /* 0x000fe20000400000 */
[----:B------:R-:W1:Y:S01]  /*3a40*/  MUFU.EX2 R124, R124 ;  /* 0x0000007c007c7308 */ /* 0x000e620000000800 */
[----:B---3--:R-:W-:Y:S01]  /*3a50*/  FADD R127, R126, 1 ;  /* 0x3f8000007e7f7421 */ /* 0x008fe20000000000 */
[----:B------:R-:W-:Y:S06]  /*3a60*/  BAR.SYNC.DEFER_BLOCKING 0x2, 0x80 ;  /* 0x0082000000007b1d */ /* 0x000fec0000010000 */
[----:B------:R-:W2:Y:S01]  /*3a70*/  MUFU.EX2 R123, R123 ;  /* 0x0000007b007b7308 */ /* 0x000ea20000000800 */
[----:B----4-:R-:W-:-:S07]  /*3a80*/  FADD R126, R125, 1 ;  /* 0x3f8000007d7e7421 */ /* 0x010fce0000000000 */
[----:B------:R-:W3:Y:S01]  /*3a90*/  MUFU.EX2 R122, R122 ;  /* 0x0000007a007a7308 */ /* 0x000ee20000000800 */
[----:B-1----:R-:W-:-:S07]  /*3aa0*/  FADD R125, R124, 1 ;  /* 0x3f8000007c7d7421 */ /* 0x002fce0000000000 */
[----:B------:R-:W1:Y:S01]  /*3ab0*/  MUFU.EX2 R121, R121 ;  /* 0x0000007900797308 */ /* 0x000e620000000800 */
[----:B--2---:R-:W-:-:S07]  /*3ac0*/  FADD R124, R123, 1 ;  /* 0x3f8000007b7c7421 */ /* 0x004fce0000000000 */
[----:B------:R-:W2:Y:S01]  /*3ad0*/  MUFU.EX2 R120, R120 ;  /* 0x0000007800787308 */ /* 0x000ea20000000800 */
[----:B---3--:R-:W-:-:S07]  /*3ae0*/  FADD R123, R122, 1 ;  /* 0x3f8000007a7b7421 */ /* 0x008fce0000000000 */
        /* <DEDUP_REMOVED lines=46> */
[----:B------:R-:W2:Y:S01]  /*3dd0*/  MUFU.RCP R118, R89 ;  /* 0x0000005900767308 */ /* 0x000ea20000001000 */
[----:B---3--:R-:W-:-:S07]  /*3de0*/  FADD R19, R19, 1 ;  /* 0x3f80000013137421 */ /* 0x008fce0000000000 */
[----:B------:R-:W3:Y:S01]  /*3df0*/  MUFU.RCP R22, R22 ;  /* 0x0000001600167308 */ /* 0x000ee20000001000 */
[----:B-1----:R-:W-:-:S07]  /*3e00*/  FADD R18, R18, 1 ;  /* 0x3f80000012127421 */ /* 0x002fce0000000000 */
[----:B------:R-:W1:Y:S01]  /*3e10*/  MUFU.RCP R21, R21 ;  /* 0x0000001500157308 */ /* 0x000e620000001000 */
[----:B--2---:R-:W-:-:S04]  /*3e20*/  FMUL R118, R109, R118 ;  /* 0x000000766d767220 */ /* 0x004fc80000400000 */
[----:B------:R-:W-:-:S03]  /*3e30*/  FMUL R39, R39, R118 ;  /* 0x0000007627277220 */ /* 0x000fc60000400000 */
[----:B------:R-:W2:Y:S01]  /*3e40*/  MUFU.RCP R20, R20 ;  /* 0x0000001400147308 */ /* 0x000ea20000001000 */
[----:B---3--:R-:W-:Y:S01]  /*3e50*/  FMUL R22, R111, R22 ;  /* 0x000000166f167220 */ /* 0x008fe20000400000 */
[----:B------:R-:W-:-:S03]  /*3e60*/  FMUL R39, R60, R39 ;  /* 0x000000273c277220 */ /* 0x000fc60000400000 */
[----:B------:R-:W-:-:S03]  /*3e70*/  FMUL R41, R41, R22 ;  /* 0x0000001629297220 */ /* 0x000fc60000400000 */
[----:B------:R-:W3:Y:S01]  /*3e80*/  MUFU.RCP R8, R8 ;  /* 0x0000000800087308 */ /* 0x000ee20000001000 */
[----:B-1----:R-:W-:-:S04]  /*3e90*/  FMUL R21, R112, R21 ;  /* 0x0000001570157220 */ /* 0x002fc80000400000 */
[----:B------:R-:W-:-:S03]  /*3ea0*/  FMUL R21, R42, R21 ;  /* 0x000000152a157220 */ /* 0x000fc60000400000 */
[----:B------:R-:W1:Y:S01]  /*3eb0*/  MUFU.RCP R6, R6 ;  /* 0x0000000600067308 */ /* 0x000e620000001000 */
[----:B--2---:R-:W-:-:S04]  /*3ec0*/  FMUL R20, R113, R20 ;  /* 0x0000001471147220 */ /* 0x004fc80000400000 */
[----:B------:R-:W-:-:S03]  /*3ed0*/  FMUL R43, R43, R20 ;  /* 0x000000142b2b7220 */ /* 0x000fc60000400000 */
[----:B------:R-:W2:Y:S01]  /*3ee0*/  MUFU.RCP R4, R4 ;  /* 0x0000000400047308 */ /* 0x000ea20000001000 */
[----:B---3--:R-:W-:Y:S01]  /*3ef0*/  FMUL R8, R31, R8 ;  /* 0x000000081f087220 */ /* 0x008fe20000400000 */
[----:B------:R-:W-:-:S03]  /*3f00*/  FMUL R43, R60, R43 ;  /* 0x0000002b3c2b7220 */ /* 0x000fc60000400000 */
[----:B------:R-:W-:Y:S01]  /*3f10*/  FMUL R55, R55, R8 ;  /* 0x0000000837377220 */ /* 0x000fe20000400000 */
[----:B------:R-:W-:Y:S02]  /*3f20*/  FMUL R8, R60, R21 ;  /* 0x000000153c087220 */ /* 0x000fe40000400000 */
[----:B------:R-:W3:Y:S01]  /*3f30*/  MUFU.RCP R119, R119 ;  /* 0x0000007700777308 */ /* 0x000ee20000001000 */
[----:B-1----:R-:W-:-:S04]  /*3f40*/  FMUL R6, R33, R6 ;  /* 0x0000000621067220 */ /* 0x002fc80000400000 */
[----:B------:R-:W-:-:S03]  /*3f50*/  FMUL R57, R57, R6 ;  /* 0x0000000639397220 */ /* 0x000fc60000400000 */
[----:B------:R-:W1:Y:S01]  /*3f60*/  MUFU.RCP R23, R23 ;  /* 0x0000001700177308 */ /* 0x000e620000001000 */
[----:B--2---:R-:W-:Y:S01]  /*3f70*/  FMUL R4, R35, R4 ;  /* 0x0000000423047220 */ /* 0x004fe20000400000 */
[----:B------:R-:W-:-:S03]  /*3f80*/  FMUL R57, R60, R57 ;  /* 0x000000393c397220 */ /* 0x000fc60000400000 */
[----:B------:R-:W-:Y:S01]  /*3f90*/  FMUL R59, R59, R4 ;  /* 0x000000043b3b7220 */ /* 0x000fe20000400000 */
[----:B------:R-:W-:Y:S02]  /*3fa0*/  FMUL R4, R60, R41 ;  /* 0x000000293c047220 */ /* 0x000fe40000400000 */
        /* <DEDUP_REMOVED lines=8> */
[----:B--2---:R-:W-:Y:S01]  /*4030*/  FMUL R9, R30, R9 ;  /* 0x000000091e097220 */ /* 0x004fe20000400000 */
[----:B------:R-:W-:-:S03]  /*4040*/  FMUL R23, R60, R23 ;  /* 0x000000173c177220 */ /* 0x000fc60000400000 */
        /* <DEDUP_REMOVED lines=11> */
[----:B------:R-:W-:Y:S01]  /*4100*/  FMUL R49, R49, R14 ;  /* 0x0000000e31317220 */ /* 0x000fe20000400000 */
[C---:B------:R-:W-:Y:S02]  /*4110*/  FMUL R14, R60.reuse, R55 ;  /* 0x000000373c0e7220 */ /* 0x040fe40000400000 */
[----:B------:R-:W2:Y:S01]  /*4120*/  MUFU.RCP R122, R122 ;  /* 0x0000007a007a7308 */ /* 0x000ea20000001000 */
[----:B---3--:R-:W-:Y:S02]  /*4130*/  FMUL R16, R117, R16 ;  /* 0x0000001075107220 */ /* 0x008fe40000400000 */
[----:B------:R-:W-:Y:S02]  /*4140*/  FMNMX.NAN R20, |R39|, |R14|, !PT ;  /* 0x4000000e27147209 */ /* 0x000fe40007820200 */
[----:B------:R-:W-:Y:S01]  /*4150*/  FMUL R47, R47, R16 ;  /* 0x000000102f2f7220 */ /* 0x000fe20000400000 */
[----:B------:R-:W-:Y:S01]  /*4160*/  FMUL R16, R60, R119 ;  /* 0x000000773c107220 */ /* 0x000fe20000400000 */
[----:B------:R-:W-:Y:S01]  /*4170*/  F2FP.SATFINITE.E2M1.F32.PACK_AB_MERGE_C R14, R14, R21, RZ ;  /* 0x000000150e0e723e */ /* 0x000fe200042070ff */
[----:B------:R-:W3:Y:S01]  /*4180*/  MUFU.RCP R12, R12 ;  /* 0x0000000c000c7308 */ /* 0x000ee20000001000 */
[----:B-1----:R-:W-:Y:S01]  /*4190*/  FMUL R10, R29, R10 ;  /* 0x0000000a1d0a7220 */ /* 0x002fe20000400000 */
[----:B------:R-:W-:Y:S01]  /*41a0*/  FMUL R47, R60, R47 ;  /* 0x0000002f3c2f7220 */ /* 0x000fe20000400000 */
[----:B------:R-:W-:-:S02]  /*41b0*/  F2FP.SATFINITE.E2M1.F32.PACK_AB_MERGE_C R39, R39, R16, RZ ;  /* 0x000000102727723e */ /* 0x000fc400042070ff */
[----:B------:R-:W-:Y:S01]  /*41c0*/  FMUL R53, R53, R10 ;  /* 0x0000000a35357220 */ /* 0x000fe20000400000 */
[C---:B------:R-:W-:Y:S01]  /*41d0*/  FMUL R10, R60.reuse, R7 ;  /* 0x000000073c0a7220 */ /* 0x040fe20000400000 */
[----:B------:R-:W-:Y:S01]  /*41e0*/  FMNMX.NAN R7, |R43|, |R6|, !PT ;  /* 0x400000062b077209 */ /* 0x000fe20007820200 */
[----:B------:R-:W1:Y:S01]  /*41f0*/  MUFU.RCP R125, R125 ;  /* 0x0000007d007d7308 */ /* 0x000e620000001000 */
[----:B--2---:R-:W-:Y:S01]  /*4200*/  FMUL R122, R105, R122 ;  /* 0x0000007a697a7220 */ /* 0x004fe20000400000 */
[----:B------:R-:W-:Y:S01]  /*4210*/  F2FP.SATFINITE.E2M1.F32.PACK_AB_MERGE_C R43, R43, R8, RZ ;  /* 0x000000082b2b723e */ /* 0x000fe200042070ff */
[----:B------:R-:W-:Y:S01]  /*4220*/  FMUL R53, R60, R53 ;  /* 0x000000353c357220 */ /* 0x000fe20000400000 */
[----:B------:R-:W-:Y:S01]  /*4230*/  FMNMX.NAN R9, |R16|, |R21|, !PT ;  /* 0x4000001510097209 */ /* 0x000fe20007820200 */
[----:B------:R-:W-:Y:S01]  /*4240*/  FMUL R97, R97, R122 ;  /* 0x0000007a61617220 */ /* 0x000fe20000400000 */
[----:B------:R-:W-:Y:S02]  /*4250*/  FMNMX.NAN R8, |R8|, |R5|, !PT ;  /* 0x4000000508087209 */ /* 0x000fe40007820200 */
[----:B------:R-:W2:Y:S01]  /*4260*/  MUFU.RCP R124, R124 ;  /* 0x0000007c007c7308 */ /* 0x000ea20000001000 */
[----:B---3--:R-:W-:Y:S01]  /*4270*/  FMUL R12, R27, R12 ;  /* 0x0000000c1b0c7220 */ /* 0x008fe20000400000 */
[----:B------:R-:W-:Y:S01]  /*4280*/  FMUL R22, R60, R97 ;  /* 0x000000613c167220 */ /* 0x000fe20000400000 */
[----:B------:R-:W-:-:S02]  /*4290*/  F2FP.SATFINITE.E2M1.F32.PACK_AB_MERGE_C R5, R6, R5, RZ ;  /* 0x000000050605723e */ /* 0x000fc400042070ff */
[----:B------:R-:W-:Y:S01]  /*42a0*/  FMUL R51, R51, R12 ;  /* 0x0000000c33337220 */ /* 0x000fe20000400000 */
[----:B------:R-:W-:Y:S02]  /*42b0*/  FMNMX.NAN R12, |R4|, |R57|, !PT ;  /* 0x40000039040c7209 */ /* 0x000fe40007820200 */
[----:B------:R-:W3:Y:S01]  /*42c0*/  MUFU.RCP R123, R123 ;  /* 0x0000007b007b7308 */ /* 0x000ee20000001000 */
[----:B-1----:R-:W-:Y:S01]  /*42d0*/  FMUL R125, R102, R125 ;  /* 0x0000007d667d7220 */ /* 0x002fe20000400000 */
[----:B------:R-:W-:Y:S02]  /*42e0*/  F2FP.SATFINITE.E2M1.F32.PACK_AB_MERGE_C R4, R4, R23, RZ ;  /* 0x000000170404723e */ /* 0x000fe400042070ff */
[-C--:B------:R-:W-:Y:S01]  /*42f0*/  FMNMX.NAN R23, |R23|, |R10|.reuse, !PT ;  /* 0x4000000a17177209 */ /* 0x080fe20007820200 */
[----:B------:R-:W-:Y:S01]  /*4300*/  FMUL R125, R94, R125 ;  /* 0x0000007d5e7d7220 */ /* 0x000fe20000400000 */
[----:B------:R-:W-:Y:S02]  /*4310*/  F2FP.SATFINITE.E2M1.F32.PACK_AB_MERGE_C R10, R57, R10, RZ ;  /* 0x0000000a390a723e */ /* 0x000fe400042070ff */
[----:B------:R-:W1:Y:S01]  /*4320*/  MUFU.RCP R13, R13 ;  /* 0x0000000d000d7308 */ /* 0x000e620000001000 */
[----:B--2---:R-:W-:Y:S01]  /*4330*/  FMUL R124, R103, R124 ;  /* 0x0000007c677c7220 */ /* 0x004fe20000400000 */
[----:B------:R-:W-:Y:S01]  /*4340*/  FMUL R16, R60, R125 ;  /* 0x0000007d3c107220 */ /* 0x000fe20000400000 */
[----:B------:R-:W-:-:S02]  /*4350*/  PRMT R5, R5, 0x7054, RZ ;  /* 0x0000705405057816 */ /* 0x000fc400000000ff */
[----:B------:R-:W-:Y:S01]  /*4360*/  FMUL R95, R95, R124 ;  /* 0x0000007c5f5f7220 */ /* 0x000fe20000400000 */
[----:B------:R-:W-:Y:S02]  /*4370*/  PRMT R10, R10, 0x7604, RZ ;  /* 0x000076040a0a7816 */ /* 0x000fe400000000ff */
[----:B------:R-:W2:Y:S01]  /*4380*/  MUFU.RCP R15, R15 ;  /* 0x0000000f000f7308 */ /* 0x000ea20000001000 */
[----:B---3--:R-:W-:Y:S01]  /*4390*/  FMUL R123, R104, R123 ;  /* 0x0000007b687b7220 */ /* 0x008fe20000400000 */
[----:B------:R-:W-:Y:S01]  /*43a0*/  FMUL R95, R60, R95 ;  /* 0x0000005f3c5f7220 */ /* 0x000fe20000400000 */
[----:B------:R-:W-:Y:S02]  /*43b0*/  LOP3.LUT R5, R10, R5, RZ, 0xfc, !PT ;  /* 0x000000050a057212 */ /* 0x000fe400078efcff */
[----:B------:R-:W-:Y:S01]  /*43c0*/  FMUL R123, R96, R123 ;  /* 0x0000007b607b7220 */ /* 0x000fe20000400000 */
[----:B------:R-:W-:Y:S02]  /*43d0*/  PRMT R43, R43, 0x7054, RZ ;  /* 0x000070542b2b7816 */ /* 0x000fe400000000ff */
[----:B------:R-:W3:Y:S01]  /*43e0*/  MUFU.RCP R127, R127 ;  /* 0x0000007f007f7308 */ /* 0x000ee20000001000 */
[----:B-1----:R-:W-:Y:S01]  /*43f0*/  FMUL R13, R26, R13 ;  /* 0x0000000d1a0d7220 */ /* 0x002fe20000400000 */
[C---:B------:R-:W-:Y:S01]  /*4400*/  FMUL R123, R60.reuse, R123 ;  /* 0x0000007b3c7b7220 */ /* 0x040fe20000400000 */
[----:B------:R-:W-:Y:S01]  /*4410*/  FMUL R26, R60, R49 ;  /* 0x000000313c1a7220 */ /* 0x000fe20000400000 */
[----:B------:R-:W-:Y:S01]  /*4420*/  PRMT R4, R4, 0x7604, RZ ;  /* 0x0000760404047816 */ /* 0x000fe200000000ff */
[----:B------:R-:W-:-:S03]  /*4430*/  FMUL R13, R50, R13 ;  /* 0x0000000d320d7220 */ /* 0x000fc60000400000 */
[----:B------:R-:W1:Y:S01]  /*4440*/  MUFU.RCP R126, R126 ;  /* 0x0000007e007e7308 */ /* 0x000e620000001000 */
[----:B--2---:R-:W-:Y:S01]  /*4450*/  FMUL R15, R24, R15 ;  /* 0x0000000f180f7220 */ /* 0x004fe20000400000 */
[C---:B------:R-:W-:Y:S01]  /*4460*/  FMUL R24, R60.reuse, R51 ;  /* 0x000000333c187220 */ /* 0x040fe20000400000 */
[----:B------:R-:W-:Y:S01]  /*4470*/  FMUL R13, R60, R13 ;  /* 0x0000000d3c0d7220 */ /* 0x000fe20000400000 */
[----:B------:R-:W-:Y:S01]  /*4480*/  LOP3.LUT R4, R4, R43, RZ, 0xfc, !PT ;  /* 0x0000002b04047212 */ /* 0x000fe200078efcff */
[----:B------:R-:W-:Y:S01]  /*4490*/  FMUL R15, R48, R15 ;  /* 0x0000000f300f7220 */ /* 0x000fe20000400000 */
[----:B------:R-:W-:Y:S02]  /*44a0*/  FMNMX3.NAN R12, |R95|, |R26|, R12, !PT ;  /* 0x4000001a5f0c7276 */ /* 0x000fe4000782020c */
[----:B------:R-:W2:Y:S01]  /*44b0*/  MUFU.RCP R17, R17 ;  /* 0x0000001100117308 */ /* 0x000ea20000001000 */
[----:B---3--:R-:W-:Y:S01]  /*44c0*/  FMUL R127, R100, R127 ;  /* 0x0000007f647f7220 */ /* 0x008fe20000400000 */
[----:B------:R-:W-:Y:S01]  /*44d0*/  FMUL R15, R60, R15 ;  /* 0x0000000f3c0f7220 */ /* 0x000fe20000400000 */
[----:B------:R-:W-:-:S02]  /*44e0*/  FMNMX3.NAN R21, |R22|, |R24|, R7, !PT ;  /* 0x4000001816157276 */ /* 0x000fc40007820207 */
[----:B------:R-:W-:Y:S01]  /*44f0*/  F2FP.SATFINITE.E2M1.F32.PACK_AB_MERGE_C R22, R22, R123, RZ ;  /* 0x0000007b1616723e */ /* 0x000fe200042070ff */
[----:B------:R-:W-:Y:S01]  /*4500*/  FMUL R127, R92, R127 ;  /* 0x0000007f5c7f7220 */ /* 0x000fe20000400000 */
[----:B------:R-:W-:Y:S01]  /*4510*/  F2FP.SATFINITE.E2M1.F32.PACK_AB_MERGE_C R7, R95, R16, RZ ;  /* 0x000000105f07723e */ /* 0x000fe200042070ff */
[----:B------:R-:W3:Y:S01]  /*4520*/  MUFU.RCP R120, R120 ;  /* 0x0000007800787308 */ /* 0x000ee20000001000 */
[----:B-1----:R-:W-:Y:S01]  /*4530*/  FMUL R126, R101, R126 ;  /* 0x0000007e657e7220 */ /* 0x002fe20000400000 */
[----:B------:R-:W-:Y:S01]  /*4540*/  F2FP.SATFINITE.E2M1.F32.PACK_AB_MERGE_C R25, R24, R13, RZ ;  /* 0x0000000d1819723e */ /* 0x000fe200042070ff */
[----:B------:R-:W-:Y:S01]  /*4550*/  FMUL R10, R60, R127 ;  /* 0x0000007f3c0a7220 */ /* 0x000fe20000400000 */
[----:B------:R-:W-:Y:S01]  /*4560*/  F2FP.SATFINITE.E2M1.F32.PACK_AB_MERGE_C R24, R26, R15, RZ ;  /* 0x0000000f1a18723e */ /* 0x000fe200042070ff */
[----:B------:R-:W-:Y:S01]  /*4570*/  FMUL R93, R93, R126 ;  /* 0x0000007e5d5d7220 */ /* 0x000fe20000400000 */
[----:B------:R-:W-:Y:S02]  /*4580*/  PRMT R22, R22, 0x7054, RZ ;  /* 0x0000705416167816 */ /* 0x000fe400000000ff */
[----:B------:R-:W1:Y:S01]  /*4590*/  MUFU.RCP R121, R121 ;  /* 0x0000007900797308 */ /* 0x000e620000001000 */
[----:B--2---:R-:W-:Y:S01]  /*45a0*/  FMUL R17, R116, R17 ;  /* 0x0000001174117220 */ /* 0x004fe20000400000 */
[----:B------:R-:W-:Y:S01]  /*45b0*/  PRMT R7, R7, 0x7604, RZ ;  /* 0x0000760407077816 */ /* 0x000fe200000000ff */
[----:B------:R-:W-:Y:S01]  /*45c0*/  FMUL R93, R60, R93 ;  /* 0x0000005d3c5d7220 */ /* 0x000fe20000400000 */
[----:B------:R-:W-:Y:S01]  /*45d0*/  PRMT R25, R25, 0x7054, RZ ;  /* 0x0000705419197816 */ /* 0x000fe200000000ff */
[----:B------:R-:W-:Y:S01]  /*45e0*/  FMUL R17, R46, R17 ;  /* 0x000000112e117220 */ /* 0x000fe20000400000 */
[----:B------:R-:W-:-:S02]  /*45f0*/  PRMT R24, R24, 0x7604, RZ ;  /* 0x0000760418187816 */ /* 0x000fc400000000ff */
[----:B------:R-:W2:Y:S01]  /*4600*/  MUFU.RCP R129, R129 ;  /* 0x0000008100817308 */ /* 0x000ea20000001000 */
[----:B---3--:R-:W-:Y:S01]  /*4610*/  FMUL R120, R107, R120 ;  /* 0x000000786b787220 */ /* 0x008fe20000400000 */
[----:B------:R-:W-:Y:S02]  /*4620*/  LOP3.LUT R7, R7, R22, RZ, 0xfc, !PT ;  /* 0x0000001607077212 */ /* 0x000fe400078efcff */
[----:B------:R-:W-:Y:S01]  /*4630*/  FMNMX3.NAN R20, |R93|, |R47|, R20, !PT ;  /* 0x4000002f5d147276 */ /* 0x000fe20007820214 */
[----:B------:R-:W-:Y:S01]  /*4640*/  FMUL R37, R37, R120 ;  /* 0x0000007825257220 */ /* 0x000fe20000400000 */
[----:B------:R-:W-:Y:S02]  /*4650*/  F2FP.SATFINITE.E2M1.F32.PACK_AB_MERGE_C R32, R93, R10, RZ ;  /* 0x0000000a5d20723e */ /* 0x000fe400042070ff */
[----:B------:R-:W3:Y:S01]  /*4660*/  MUFU.RCP R128, R128 ;  /* 0x0000008000807308 */ /* 0x000ee20000001000 */
[----:B-1----:R-:W-:Y:S01]  /*4670*/  FMUL R121, R106, R121 ;  /* 0x000000796a797220 */ /* 0x002fe20000400000 */
[----:B------:R-:W-:Y:S01]  /*4680*/  FMUL R6, R60, R37 ;  /* 0x000000253c067220 */ /* 0x000fe20000400000 */
[----:B------:R-:W-:-:S02]  /*4690*/  LOP3.LUT R24, R24, R25, RZ, 0xfc, !PT ;  /* 0x0000001918187212 */ /* 0x000fc400078efcff */
[----:B------:R-:W-:Y:S01]  /*46a0*/  FMUL R121, R36, R121 ;  /* 0x0000007924797220 */ /* 0x000fe20000400000 */
[----:B------:R-:W-:Y:S02]  /*46b0*/  LOP3.LUT R39, R4, 0xff, R39, 0xf8, !PT ;  /* 0x000000ff04277812 */ /* 0x000fe400078ef827 */
[----:B------:R-:W1:Y:S01]  /*46c0*/  MUFU.RCP R11, R11 ;  /* 0x0000000b000b7308 */ /* 0x000e620000001000 */
[----:B--2---:R-:W-:Y:S01]  /*46d0*/  FMUL R129, R98, R129 ;  /* 0x0000008162817220 */ /* 0x004fe20000400000 */
[----:B------:R-:W-:Y:S01]  /*46e0*/  FMUL R121, R60, R121 ;  /* 0x000000793c797220 */ /* 0x000fe20000400000 */
[----:B------:R-:W-:Y:S02]  /*46f0*/  LOP3.LUT R7, R7, 0xff, R32, 0xf8, !PT ;  /* 0x000000ff07077812 */ /* 0x000fe400078ef820 */
[----:B------:R-:W-:Y:S01]  /*4700*/  FMUL R129, R90, R129 ;  /* 0x000000815a817220 */ /* 0x000fe20000400000 */
[----:B------:R-:W-:Y:S02]  /*4710*/  LOP3.LUT R25, R5, 0xff, R14, 0xf8, !PT ;  /* 0x000000ff05197812 */ /* 0x000fe400078ef80e */
[----:B------:R-:W2:Y:S01]  /*4720*/  MUFU.RCP R19, R19 ;  /* 0x0000001300137308 */ /* 0x000ea20000001000 */
[----:B---3--:R-:W-:Y:S01]  /*4730*/  FMUL R128, R99, R128 ;  /* 0x0000008063807220 */ /* 0x008fe20000400000 */
[----:B------:R-:W-:Y:S01]  /*4740*/  FMUL R22, R60, R129 ;  /* 0x000000813c167220 */ /* 0x000fe20000400000 */
[----:B------:R-:W-:-:S02]  /*4750*/  FMNMX3.NAN R8, |R123|, |R13|, R8, !PT ;  /* 0x4000000d7b087276 */ /* 0x000fc40007820208 */
[----:B------:R-:W-:Y:S01]  /*4760*/  FMUL R91, R91, R128 ;  /* 0x000000805b5b7220 */ /* 0x000fe20000400000 */
[----:B------:R-:W-:Y:S02]  /*4770*/  FMNMX3.NAN R23, |R16|, |R15|, R23, !PT ;  /* 0x4000000f10177276 */ /* 0x000fe40007820217 */
[----:B------:R-:W3:Y:S01]  /*4780*/  MUFU.RCP R18, R18 ;  /* 0x0000001200127308 */ /* 0x000ee20000001000 */
[----:B-1----:R-:W-:Y:S01]  /*4790*/  FMUL R11, R28, R11 ;  /* 0x0000000b1c0b7220 */ /* 0x002fe20000400000 */
[C---:B------:R-:W-:Y:S01]  /*47a0*/  FMUL R28, R60.reuse, R17 ;  /* 0x000000113c1c7220 */ /* 0x040fe20000400000 */
[----:B------:R-:W-:Y:S01]  /*47b0*/  FMUL R91, R60, R91 ;  /* 0x0000005b3c5b7220 */ /* 0x000fe20000400000 */
[----:B------:R-:W-:Y:S01]  /*47c0*/  FMNMX.NAN R20, R21, R20, !PT ;  /* 0x0000001415147209 */ /* 0x000fe20007820000 */
[----:B------:R-:W-:Y:S02]  /*47d0*/  FMUL R11, R52, R11 ;  /* 0x0000000b340b7220 */ /* 0x000fe40000400000 */
[----:B------:R-:W-:Y:S01]  /*47e0*/  F2FP.SATFINITE.E2M1.F32.PACK_AB_MERGE_C R47, R47, R28, RZ ;  /* 0x0000001c2f2f723e */ /* 0x000fe200042070ff */
[----:B--2---:R-:W-:Y:S01]  /*47f0*/  FMUL R19, R114, R19 ;  /* 0x0000001372137220 */ /* 0x004fe20000400000 */
[----:B------:R-:W-:-:S02]  /*4800*/  F2FP.SATFINITE.E2M1.F32.PACK_AB_MERGE_C R4, R91, R22, RZ ;  /* 0x000000165b04723e */ /* 0x000fc400042070ff */
[----:B------:R-:W-:Y:S01]  /*4810*/  LOP3.LUT R24, R24, 0xff, R47, 0xf8, !PT ;  /* 0x000000ff18187812 */ /* 0x000fe200078ef82f */
[----:B------:R-:W-:Y:S01]  /*4820*/  FMUL R19, R44, R19 ;  /* 0x000000132c137220 */ /* 0x000fe20000400000 */
[----:B------:R-:W-:Y:S02]  /*4830*/  PRMT R4, R4, 0x6540, R7 ;  /* 0x0000654004047816 */ /* 0x000fe40000000007 */
[----:B------:R-:W-:Y:S01]  /*4840*/  FMNMX3.NAN R9, |R10|, |R28|, R9, !PT ;  /* 0x4000001c0a097276 */ /* 0x000fe20007820209 */
[----:B---3--:R-:W-:Y:S01]  /*4850*/  FMUL R18, R115, R18 ;  /* 0x0000001273127220 */ /* 0x008fe20000400000 */
[----:B------:R-:W-:Y:S02]  /*4860*/  FMUL R19, R60, R19 ;  /* 0x000000133c137220 */ /* 0x000fe40000400000 */
[----:B------:R-:W-:Y:S01]  /*4870*/  FMNMX.NAN R8, R8, R9, !PT ;  /* 0x0000000908087209 */ /* 0x000fe20007820000 */
[----:B------:R-:W-:Y:S01]  /*4880*/  FMUL R45, R45, R18 ;  /* 0x000000122d2d7220 */ /* 0x000fe20000400000 */
[----:B------:R-:W-:Y:S01]  /*4890*/  FMUL R18, R60, R11 ;  /* 0x0000000b3c127220 */ /* 0x000fe20000400000 */
[----:B------:R-:W-:-:S02]  /*48a0*/  FMNMX.NAN R11, |R6|, |R53|, !PT ;  /* 0x40000035060b7209 */ /* 0x000fc40007820200 */
[----:B------:R-:W-:Y:S01]  /*48b0*/  FMUL R30, R60, R45 ;  /* 0x0000002d3c1e7220 */ /* 0x000fe20000400000 */
[----:B------:R-:W-:Y:S02]  /*48c0*/  F2FP.SATFINITE.E2M1.F32.PACK_AB_MERGE_C R6, R6, R121, RZ ;  /* 0x000000790606723e */ /* 0x000fe400042070ff */
[-C--:B------:R-:W-:Y:S02]  /*48d0*/  FMNMX.NAN R121, |R121|, |R18|.reuse, !PT ;  /* 0x4000001279797209 */ /* 0x080fe40007820200 */
[----:B------:R-:W-:Y:S02]  /*48e0*/  F2FP.SATFINITE.E2M1.F32.PACK_AB_MERGE_C R18, R53, R18, RZ ;  /* 0x000000123512723e */ /* 0x000fe400042070ff */
[----:B------:R-:W-:Y:S02]  /*48f0*/  F2FP.SATFINITE.E2M1.F32.PACK_AB_MERGE_C R17, R30, R19, RZ ;  /* 0x000000131e11723e */ /* 0x000fe400042070ff */
[----:B------:R-:W-:Y:S02]  /*4900*/  PRMT R5, R6, 0x6540, R39 ;  /* 0x0000654006057816 */ /* 0x000fe40000000027 */
[----:B------:R-:W-:-:S02]  /*4910*/  PRMT R6, R17, 0x6540, R24 ;  /* 0x0000654011067816 */ /* 0x000fc40000000018 */
[----:B------:R-:W-:Y:S02]  /*4920*/  PRMT R7, R18, 0x6540, R25 ;  /* 0x0000654012077816 */ /* 0x000fe40000000019 */
[----:B------:R-:W-:Y:S02]  /*4930*/  FMNMX3.NAN R11, |R91|, |R30|, R11, !PT ;  /* 0x4000001e5b0b7276 */ /* 0x000fe4000782020b */
[----:B------:R-:W-:Y:S01]  /*4940*/  FMNMX3.NAN R22, |R22|, |R19|, R121, !PT ;  /* 0x4000001316167276 */ /* 0x000fe20007820279 */
[----:B------:R1:W-:Y:S01]  /*4950*/  STS.128 [R69+0x4400], R4 ;  /* 0x0044000445007388 */ /* 0x0003e20000000c00 */
[----:B------:R-:W-:Y:S02]  /*4960*/  FMNMX3.NAN R11, R11, R12, R20, !PT ;  /* 0x0000000c0b0b7276 */ /* 0x000fe40007820014 */
[----:B------:R-:W-:Y:S01]  /*4970*/  FMNMX3.NAN R8, R22, R23, R8, !PT ;  /* 0x0000001716087276 */ /* 0x000fe20007820008 */
[----:B------:R2:W-:Y:S06]  /*4980*/  MEMBAR.ALL.CTA ;  /* 0x0000000000007992 */ /* 0x0005ec0000008000 */
[----:B--2---:R-:W2:Y:S01]  /*4990*/  FENCE.VIEW.ASYNC.S ;  /* 0x00000000000073c6 */ /* 0x004ea20000000000 */
[----:B------:R-:W-:-:S04]  /*49a0*/  FMNMX3.NAN R11, R8, R11, RZ, !PT ;  /* 0x0000000b080b7276 */ /* 0x000fc800078200ff */
[----:B------:R-:W-:Y:S01]  /*49b0*/  FMNMX R88, R11, R88, !PT ;  /* 0x000000580b587209 */ /* 0x000fe20007800000 */
[----:B--2---:R-:W-:Y:S06]  /*49c0*/  BAR.SYNC.DEFER_BLOCKING 0x2, 0x80 ;  /* 0x0082000000007b1d */ /* 0x004fec0000010000 */
[----:B------:R-:W-:Y:S05]  /*49d0*/  @P2 BRA `(.L_x_56) ;  /* 0x0000000000442947 */ /* 0x000fea0003800000 */
[----:B------:R-:W-:Y:S01]  /*49e0*/  IMAD R62, R61, 0x4, R62 ;  /* 0x000000043d3e7824 */ /* 0x000fe200078e023e */
[----:B------:R-:W-:Y:S01]  /*49f0*/  UIADD3 UR12, UP0, UPT, UR10, 0x2c0, URZ ;  /* 0x000002c00a0c7890 */ /* 0x000fe2000ff1e0ff */
[----:B------:R-:W-:Y:S02]  /*4a00*/  PLOP3.LUT P0, PT, PT, PT, PT, 0x80, 0x8 ;  /* 0x000000000008781c */ /* 0x000fe40003f0f070 */
[----:B-1----:R-:W-:Y:S01]  /*4a10*/  IADD3 R4, PT, PT, R3, 0x4400, RZ ;  /* 0x0000440003047810 */ /* 0x002fe20007ffe0ff */
[----:B------:R-:W-:Y:S01]  /*4a20*/  IMAD.SHL.U32 R62, R62, 0x20, RZ ;  /* 0x000000203e3e7824 */ /* 0x000fe200078e00ff */
[----:B------:R-:W-:-:S12]  /*4a30*/  UIADD3.X UR13, UPT, UPT, URZ, UR11, URZ, UP0, !UPT ;  /* 0x0000000bff0d7290 */ /* 0x000fd800087fe4ff */
.L_x_57:
        /* <DEDUP_REMOVED lines=10> */
[----:B------:R0:W-:Y:S02]  /*4ae0*/  UTMACMDFLUSH ;  /* 0x00000000000079b7 */ /* 0x0001e40000000000 */
.L_x_56:
[----:B------:R-:W-:Y:S01]  /*4af0*/  BAR.SYNC.DEFER_BLOCKING 0x2, 0x80 ;  /* 0x0082000000007b1d */ /* 0x000fe20000010000 */
[----:B------:R-:W-:Y:S02]  /*4b00*/  IADD3 R86, PT, PT, R86, 0x1, RZ ;  /* 0x0000000156567810 */ /* 0x000fe40007ffe0ff */
[----:B------:R-:W-:-:S03]  /*4b10*/  IADD3 R87, PT, PT, R87, -0x1, RZ ;  /* 0xffffffff57577810 */ /* 0x000fc60007ffe0ff */
[----:B------:R-:W-:Y:S05]  /*4b20*/  @!P3 BRA `(.L_x_58) ;  /* 0xffffffe000e0b947 */ /* 0x000fea000383ffff */
[-C--:B-1----:R-:W-:Y:S01]  /*4b30*/  LEA R5, R70, R3.reuse, 0x3 ;  /* 0x0000000346057211 */ /* 0x082fe200078e18ff */
[----:B------:R-:W-:Y:S01]  /*4b40*/  BSSY B0, `(.L_x_59) ;  /* 0x0000005000007945 */ /* 0x000fe20003800000 */
[----:B------:R-:W-:Y:S02]  /*4b50*/  SHF.L.U32 R6, R68, 0x1f, RZ ;  /* 0x0000001f44067819 */ /* 0x000fe400000006ff */
[----:B------:R-:W-:Y:S02]  /*4b60*/  LEA R63, R70, R3, 0x4 ;  /* 0x00000003463f7211 */ /* 0x000fe400078e20ff */
[----:B------:R-:W1:Y:S02]  /*4b70*/  SYNCS.PHASECHK.TRANS64.TRYWAIT P0, [R5+URZ+0x50], R6 ;  /* 0x00005006050075a7 */ /* 0x000e6400080011ff */
[----:B-1----:R-:W-:Y:S05]  /*4b80*/  @!P0 BRA `(.L_x_60) ;  /* 0x0000000800c08947 */ /* 0x002fea0003800000 */
.L_x_92:
[----:B------:R-:W-:Y:S05]  /*4b90*/  BSYNC B0 ;  /* 0x0000000000007941 */ /* 0x000fea0003800000 */
.L_x_59:
[----:B------:R-:W2:Y:S01]  /*4ba0*/  LDS.128 R60, [R63+0x37c10] ;  /* 0x037c10003f3c7984 */ /* 0x000ea20000000c00 */
[----:B------:R-:W-:Y:S01]  /*4bb0*/  CREDUX.MAXABS.F32.NAN UR4, R88 ;  /* 0x00000000580472cc */ /* 0x000fe20000006400 */
[----:B------:R-:W-:Y:S01]  /*4bc0*/  BSSY.RECONVERGENT B0, `(.L_x_61) ;  /* 0x0000013000007945 */ /* 0x000fe20003800200 */
[----:B------:R-:W-:Y:S01]  /*4bd0*/  ISETP.NE.AND P0, PT, R64, RZ, PT ;  /* 0x000000ff4000720c */ /* 0x000fe20003f05270 */
[----:B------:R3:W-:Y:S06]  /*4be0*/  MEMBAR.ALL.CTA ;  /* 0x0000000000007992 */ /* 0x0007ec0000008000 */
[----:B---3--:R-:W3:Y:S01]  /*4bf0*/  FENCE.VIEW.ASYNC.S ;  /* 0x00000000000073c6 */ /* 0x008ee20000000000 */
[----:B------:R-:W-:-:S03]  /*4c00*/  VIADD R70, R70, 0x1 ;  /* 0x0000000146467836 */ /* 0x000fc60000000000 */
[----:B-1----:R-:W-:Y:S01]  /*4c10*/  IMAD.U32 R7, RZ, RZ, UR4 ;  /* 0x00000004ff077e24 */ /* 0x002fe2000f8e00ff */
[----:B---3--:R1:W-:Y:S04]  /*4c20*/  SYNCS.ARRIVE.TRANS64.ART0 RZ, [R5+URZ+0x60], R0 ;  /* 0x0000600005ff79a7 */ /* 0x0083e800085000ff */
[----:B------:R1:W-:Y:S01]  /*4c30*/  @!P0 STS [R80+0x37c00], R7 ;  /* 0x037c000750008388 */ /* 0x0003e20000000800 */
[----:B------:R-:W-:Y:S01]  /*4c40*/  BAR.SYNC.DEFER_BLOCKING 0x2, 0x80 ;  /* 0x0082000000007b1d */ /* 0x000fe20000010000 */
[----:B------:R-:W-:-:S13]  /*4c50*/  LOP3.LUT P0, RZ, R82, R64, RZ, 0xfc, !PT ;  /* 0x0000004052ff7212 */ /* 0x000fda000780fcff */
[----:B------:R-:W-:Y:S05]  /*4c60*/  @P0 BRA `(.L_x_62) ;  /* 0x0000000000200947 */ /* 0x000fea0003800000 */
[----:B------:R-:W-:Y:S01]  /*4c70*/  IMAD.U32 R3, RZ, RZ, UR7 ;  /* 0x00000007ff037e24 */ /* 0x000fe2000f8e00ff */
[----:B------:R-:W3:Y:S04]  /*4c80*/  LDCU.64 UR4, c[0x0][0x740] ;  /* 0x0000e800ff0477ac */ /* 0x000ee80008000a00 */
[----:B-1----:R-:W1:Y:S01]  /*4c90*/  LDS.128 R4, [R3+0x37c00] ;  /* 0x037c000003047984 */ /* 0x002e620000000c00 */
[----:B---3--:R-:W-:-:S04]  /*4ca0*/  LEA R8, P0, R65, UR4, 0x2 ;  /* 0x0000000441087c11 */ /* 0x008fc8000f8010ff */
[----:B------:R-:W-:Y:S02]  /*4cb0*/  LEA.HI.X R9, R65, UR5, R2, 0x2, P0 ;  /* 0x0000000541097c11 */ /* 0x000fe400080f1402 */
[----:B-1----:R-:W-:-:S04]  /*4cc0*/  FMNMX3 R4, R4, RZ, R5, !PT ;  /* 0x000000ff04047276 */ /* 0x002fc80007800005 */
[----:B------:R-:W-:-:S05]  /*4cd0*/  FMNMX3 R7, R4, R6, R7, !PT ;  /* 0x0000000604077276 */ /* 0x000fca0007800007 */
[----:B------:R3:W-:Y:S02]  /*4ce0*/  REDG.E.MAX.S32.STRONG.GPU desc[UR22][R8.64], R7 ;  /* 0x000000070800798e */ /* 0x0007e4000d12e316 */
.L_x_62:
[----:B------:R-:W-:Y:S05]  /*4cf0*/  BSYNC.RECONVERGENT B0 ;  /* 0x0000000000007941 */ /* 0x000fea0003800200 */
.L_x_61:
[----:B--2---:R-:W-:Y:S02]  /*4d00*/  ISETP.NE.AND P0, PT, R63, 0x1, PT ;  /* 0x000000013f00780c */ /* 0x004fe40003f05270 */
[----:B------:R-:W-:-:S04]  /*4d10*/  ISETP.NE.AND P1, PT, R70, 0x2, PT ;  /* 0x000000024600780c */ /* 0x000fc80003f25270 */
[----:B-1----:R-:W-:Y:S02]  /*4d20*/  SEL R5, RZ, 0x1, P1 ;  /* 0x00000001ff057807 */ /* 0x002fe40000800000 */
[----:B------:R-:W-:Y:S02]  /*4d30*/  SEL R70, R70, RZ, P1 ;  /* 0x000000ff46467207 */ /* 0x000fe40000800000 */
[----:B------:R-:W-:-:S03]  /*4d40*/  LOP3.LUT R68, R68, R5, RZ, 0x3c, !PT ;  /* 0x0000000544447212 */ /* 0x000fc600078e3cff */
[----:B------:R-:W-:Y:S05]  /*4d50*/  @!P0 BRA `(.L_x_63) ;  /* 0xffffffe0000c8947 */ /* 0x000fea000383ffff */
.L_x_50:
[----:B------:R-:W-:-:S13]  /*4d60*/  ISETP.NE.AND P0, PT, R82, RZ, PT ;  /* 0x000000ff5200720c */ /* 0x000fda0003f05270 */
[----:B------:R-:W-:Y:S05]  /*4d70*/  @P0 BRA `(.L_x_64) ;  /* 0x00000000001c0947 */ /* 0x000fea0003800000 */
[----:B------:R-:W2:Y:S01]  /*4d80*/  S2UR UR4, SR_CgaCtaId ;  /* 0x00000000000479c3 */ /* 0x000ea20000008800 */
[----:B------:R-:W-:Y:S01]  /*4d90*/  ELECT P1, URZ, PT ;  /* 0x0000000000ff782f */ /* 0x000fe20003820000 */
[----:B------:R-:W-:Y:S01]  /*4da0*/  HFMA2 R2, -RZ, RZ, 0, 5.9604644775390625e-08 ;  /* 0x00000001ff027431 */ /* 0x000fe200000001ff */
[----:B------:R-:W-:-:S05]  /*4db0*/  UMOV UR5, 0x40 ;  /* 0x0000004000057882 */ /* 0x000fca0000000000 */
[----:B------:R-:W-:Y:S01]  /*4dc0*/  UVIRTCOUNT.DEALLOC.SMPOOL 0x80 ;  /* 0x000000800000784c */ /* 0x000fe20000000000 */
[----:B--2---:R-:W-:-:S09]  /*4dd0*/  ULEA UR4, UR4, UR5, 0x18 ;  /* 0x0000000504047291 */ /* 0x004fd2000f8ec0ff */
[----:B------:R2:W-:Y:S03]  /*4de0*/  @P1 STS.U8 [UR4], R2 ;  /* 0x00000002ff001988 */ /* 0x0005e60008000004 */
.L_x_64:
[----:B------:R-:W-:Y:S06]  /*4df0*/  BAR.SYNC.DEFER_BLOCKING 0x2, 0x80 ;  /* 0x0082000000007b1d */ /* 0x000fec0000010000 */
[----:B------:R-:W-:Y:S05]  /*4e00*/  @P0 BRA `(.L_x_65) ;  /* 0x00000000009c0947 */ /* 0x000fea0003800000 */
[----:B------:R-:W4:Y:S01]  /*4e10*/  S2UR UR5, SR_CgaCtaId ;  /* 0x00000000000579c3 */ /* 0x000f220000008800 */
[----:B------:R-:W-:Y:S01]  /*4e20*/  NOP ;  /* 0x0000000000007918 */ /* 0x000fe20000000000 */
[----:B------:R-:W-:Y:S01]  /*4e30*/  UMOV UR4, 0x50 ;  /* 0x0000005000047882 */ /* 0x000fe20000000000 */
[----:B------:R-:W-:Y:S01]  /*4e40*/  LOP3.LUT R4, R81, 0xffff, RZ, 0xc0, !PT ;  /* 0x0000ffff51047812 */ /* 0x000fe200078ec0ff */
[----:B-1----:R-:W-:-:S03]  /*4e50*/  IMAD.MOV.U32 R3, RZ, RZ, 0xffff ;  /* 0x0000ffffff037424 */ /* 0x002fc600078e00ff */
[----:B------:R-:W-:-:S04]  /*4e60*/  SHF.R.U32.HI R4, RZ, 0x5, R4 ;  /* 0x00000005ff047819 */ /* 0x000fc80000011604 */
[----:B------:R-:W-:Y:S01]  /*4e70*/  SHF.L.U32 R3, R3, R4, RZ ;  /* 0x0000000403037219 */ /* 0x000fe200000006ff */
[----:B------:R-:W-:-:S05]  /*4e80*/  VIADD R5, R4, 0x10 ;  /* 0x0000001004057836 */ /* 0x000fca0000000000 */
[----:B------:R-:W-:Y:S01]  /*4e90*/  SHF.L.U32 R0, R0, R5, RZ ;  /* 0x0000000500007219 */ /* 0x000fe200000006ff */
[----:B----4-:R-:W-:-:S03]  /*4ea0*/  ULEA UR5, UR5, UR4, 0x18 ;  /* 0x0000000405057291 */ /* 0x010fc6000f8ec0ff */
[----:B------:R-:W-:-:S04]  /*4eb0*/  LOP3.LUT R5, R0, R3, RZ, 0xfc, !PT ;  /* 0x0000000300057212 */ /* 0x000fc800078efcff */
[C---:B------:R-:W-:Y:S02]  /*4ec0*/  LOP3.LUT R3, R5.reuse, 0xffff, RZ, 0xc0, !PT ;  /* 0x0000ffff05037812 */ /* 0x040fe400078ec0ff */
[----:B--2---:R-:W1:Y:S02]  /*4ed0*/  LDS R2, [UR5] ;  /* 0x00000005ff027984 */ /* 0x004e640008000800 */
[----:B-1----:R-:W-:-:S04]  /*4ee0*/  LOP3.LUT R0, R5, 0xffff, R2, 0x80, !PT ;  /* 0x0000ffff05007812 */ /* 0x002fc800078e8002 */
[----:B------:R-:W-:-:S13]  /*4ef0*/  ISETP.NE.AND P0, PT, R0, R3, PT ;  /* 0x000000030000720c */ /* 0x000fda0003f05270 */
[----:B------:R-:W-:Y:S05]  /*4f00*/  @P0 BRA `(.L_x_66) ;  /* 0x0000000000500947 */ /* 0x000fea0003800000 */
[----:B------:R-:W-:Y:S02]  /*4f10*/  SHF.R.U32.HI R0, RZ, 0x10, R2 ;  /* 0x00000010ff007819 */ /* 0x000fe40000011602 */
[----:B------:R-:W-:-:S04]  /*4f20*/  SHF.R.U32.HI R3, RZ, 0x10, R5 ;  /* 0x00000010ff037819 */ /* 0x000fc80000011605 */
[----:B------:R-:W-:-:S04]  /*4f30*/  LOP3.LUT R0, R0, R3, RZ, 0xc0, !PT ;  /* 0x0000000300007212 */ /* 0x000fc800078ec0ff */
[----:B------:R-:W-:-:S13]  /*4f40*/  ISETP.NE.AND P0, PT, R0, R3, PT ;  /* 0x000000030000720c */ /* 0x000fda0003f05270 */
[----:B------:R-:W-:Y:S05]  /*4f50*/  @P0 BRA `(.L_x_67) ;  /* 0x0000000000300947 */ /* 0x000fea0003800000 */
[----:B------:R-:W-:Y:S01]  /*4f60*/  R2UR UR8, R5 ;  /* 0x00000000050872ca */ /* 0x000fe200000e0000 */
[----:B------:R-:W1:Y:S01]  /*4f70*/  S2R R2, SR_LANEID ;  /* 0x0000000000027919 */ /* 0x000e620000000000 */
[----:B------:R-:W-:Y:S02]  /*4f80*/  VOTEU.ANY UR6, UPT, PT ;  /* 0x0000000000067886 */ /* 0x000fe400038e0100 */
[----:B------:R-:W-:-:S09]  /*4f90*/  UFLO.U32 UR6, UR6 ;  /* 0x00000006000672bd */ /* 0x000fd200080e0000 */
[----:B------:R-:W-:-:S06]  /*4fa0*/  ULOP3.LUT UR8, URZ, UR8, URZ, 0x33, !UPT ;  /* 0x00000008ff087292 */ /* 0x000fcc000f8e33ff */
[----:B------:R-:W-:-:S04]  /*4fb0*/  IMAD.U32 R0, RZ, RZ, UR8 ;  /* 0x00000008ff007e24 */ /* 0x000fc8000f8e00ff */
[----:B------:R-:W2:Y:S02]  /*4fc0*/  REDUX UR4, R0 ;  /* 0x00000000000473c4 */ /* 0x000ea40000000000 */
[----:B------:R4:W-:Y:S01]  /*4fd0*/  UTCATOMSWS.AND URZ, UR8 ;  /* 0x0000000800ff79e3 */ /* 0x0009e20008000000 */
[----:B-1----:R-:W-:Y:S01]  /*4fe0*/  ISETP.EQ.U32.AND P0, PT, R2, UR6, PT ;  /* 0x0000000602007c0c */ /* 0x002fe2000bf02070 */
[----:B--2---:R-:W-:-:S12]  /*4ff0*/  IMAD.U32 R2, RZ, RZ, UR4 ;  /* 0x00000004ff027e24 */ /* 0x004fd8000f8e00ff */
[----:B------:R4:W-:Y:S01]  /*5000*/  @P0 ATOMS.AND RZ, [UR5], R2 ;  /* 0x00000002ffff098c */ /* 0x0009e2000a800005 */
[----:B------:R-:W-:Y:S05]  /*5010*/  BRA `(.L_x_68) ;  /* 0x0000000000147947 */ /* 0x000fea0003800000 */
.L_x_67:
[----:B------:R-:W-:Y:S02]  /*5020*/  MOV R2, 0x5040 ;  /* 0x0000504000027802 */ /* 0x000fe40000000f00 */
[----:B---3--:R-:W-:Y:S05]  /*5030*/  CALL.REL.NOINC `($__internal_0_$__cuda_sm10x_tcgen05_guardrail_trap_col_being_dealloced_not_returned_by_alloc) ;  /* 0x0000000400ac7944 */ /* 0x008fea0003c00000 */
[----:B------:R-:W-:Y:S05]  /*5040*/  BRA `(.L_x_68) ;  /* 0x0000000000087947 */ /* 0x000fea0003800000 */
.L_x_66:
[----:B------:R-:W-:Y:S02]  /*5050*/  MOV R2, 0x5070 ;  /* 0x0000507000027802 */ /* 0x000fe40000000f00 */
[----:B---3--:R-:W-:Y:S05]  /*5060*/  CALL.REL.NOINC `($__internal_2_$__cuda_sm10x_tcgen05_guardrail_trap_unallocated_columns_being_dealloced) ;  /* 0x0000000400b87944 */ /* 0x008fea0003c00000 */
.L_x_68:
[----:B------:R-:W-:Y:S01]  /*5070*/  NOP ;  /* 0x0000000000007918 */ /* 0x000fe20000000000 */
.L_x_65:
[----:B------:R-:W-:-:S04]  /*5080*/  DEPBAR.LE SB0, 0x0 ;  /* 0x000080000000791a */ /* 0x000fc80000000000 */
[----:B------:R-:W-:-:S04]  /*5090*/  DEPBAR.LE SB0, 0x0 ;  /* 0x000080000000791a */ /* 0x000fc80000000000 */
[----:B----4-:R-:W-:Y:S05]  /*50a0*/  EXIT ;  /* 0x000000000000794d */ /* 0x010fea0003800000 */
.L_x_20:
[----:B------:R-:W-:-:S07]  /*50b0*/  MOV R20, R21 ;  /* 0x0000001500147202 */ /* 0x000fce0000000f00 */
.L_x_69:
[----:B----4-:R4:W3:Y:S02]  /*50c0*/  SYNCS.PHASECHK.TRANS64.TRYWAIT P0, [R14+URZ+0x60], R21 ;  /* 0x000060150e0075a7 */ /* 0x0108e400080011ff */
[----:B---3--:R-:W-:Y:S05]  /*50d0*/  @!P0 NANOSLEEP.SYNCS 0x989680 ;  /* 0x009896800000895d */ /* 0x008fea0003900000 */
[----:B------:R-:W3:Y:S02]  /*50e0*/  @!P0 SYNCS.PHASECHK.TRANS64 P0, [R14+URZ+0x60], R21 ;  /* 0x000060150e0085a7 */ /* 0x000ee400080010ff */
[----:B---3--:R-:W-:Y:S05]  /*50f0*/  @!P0 BRA `(.L_x_69) ;  /* 0xfffffffc00f08947 */ /* 0x008fea000383ffff */
[----:B------:R-:W-:Y:S05]  /*5100*/  BRA `(.L_x_70) ;  /* 0xffffffbc00687947 */ /* 0x000fea000383ffff */
.L_x_22:
[----:B------:R-:W-:-:S07]  /*5110*/  MOV R7, R6 ;  /* 0x0000000600077202 */ /* 0x000fce0000000f00 */
.L_x_71:
[----:B--2---:R2:W3:Y:S02]  /*5120*/  SYNCS.PHASECHK.TRANS64.TRYWAIT P0, [R2+URZ+0x60], R7 ;  /* 0x00006007020075a7 */ /* 0x0044e400080011ff */
[----:B---3--:R-:W-:Y:S05]  /*5130*/  @!P0 NANOSLEEP.SYNCS 0x989680 ;  /* 0x009896800000895d */ /* 0x008fea0003900000 */
[----:B------:R-:W3:Y:S02]  /*5140*/  @!P0 SYNCS.PHASECHK.TRANS64 P0, [R2+URZ+0x60], R7 ;  /* 0x00006007020085a7 */ /* 0x000ee400080010ff */
[----:B---3--:R-:W-:Y:S05]  /*5150*/  @!P0 BRA `(.L_x_71) ;  /* 0xfffffffc00f08947 */ /* 0x008fea000383ffff */
[----:B------:R-:W-:Y:S05]  /*5160*/  BRA `(.L_x_72) ;  /* 0xffffffc000147947 */ /* 0x000fea000383ffff */
.L_x_23:
[----:B------:R-:W-:-:S07]  /*5170*/  MOV R9, R8 ;  /* 0x0000000800097202 */ /* 0x000fce0000000f00 */
.L_x_73:
[----:B--2---:R2:W3:Y:S02]  /*5180*/  SYNCS.PHASECHK.TRANS64.TRYWAIT P0, [R3+URZ+0x60], R9 ;  /* 0x00006009030075a7 */ /* 0x0044e400080011ff */
[----:B---3--:R-:W-:Y:S05]  /*5190*/  @!P0 NANOSLEEP.SYNCS 0x989680 ;  /* 0x009896800000895d */ /* 0x008fea0003900000 */
[----:B------:R-:W3:Y:S02]  /*51a0*/  @!P0 SYNCS.PHASECHK.TRANS64 P0, [R3+URZ+0x60], R9 ;  /* 0x00006009030085a7 */ /* 0x000ee400080010ff */
[----:B---3--:R-:W-:Y:S05]  /*51b0*/  @!P0 BRA `(.L_x_73) ;  /* 0xfffffffc00f08947 */ /* 0x008fea000383ffff */
[----:B------:R-:W-:Y:S05]  /*51c0*/  BRA `(.L_x_15) ;  /* 0xffffffc000487947 */ /* 0x000fea000383ffff */
.L_x_25:
[----:B------:R-:W-:-:S07]  /*51d0*/  MOV R0, UR32 ;  /* 0x0000002000007c02 */ /* 0x000fce0008000f00 */
.L_x_74:
[----:B---3--:R3:W4:Y:S02]  /*51e0*/  SYNCS.PHASECHK.TRANS64.TRYWAIT P0, [R0+URZ+0x50], RZ ;  /* 0x000050ff000075a7 */ /* 0x00872400080011ff */
[----:B----4-:R-:W-:Y:S05]  /*51f0*/  @!P0 NANOSLEEP.SYNCS 0x989680 ;  /* 0x009896800000895d */ /* 0x010fea0003900000 */
[----:B------:R-:W4:Y:S02]  /*5200*/  @!P0 SYNCS.PHASECHK.TRANS64 P0, [R0+URZ+0x50], RZ ;  /* 0x000050ff000085a7 */ /* 0x000f2400080010ff */
[----:B----4-:R-:W-:Y:S05]  /*5210*/  @!P0 BRA `(.L_x_74) ;  /* 0xfffffffc00f08947 */ /* 0x010fea000383ffff */
[----:B------:R-:W-:Y:S05]  /*5220*/  BRA `(.L_x_75) ;  /* 0xffffffc000487947 */ /* 0x000fea000383ffff */
.L_x_28:
[----:B------:R-:W-:Y:S02]  /*5230*/  MOV R6, UR30 ;  /* 0x0000001e00067c02 */ /* 0x000fe40008000f00 */
[----:B------:R-:W-:Y:S02]  /*5240*/  MOV R7, UR30 ;  /* 0x0000001e00077c02 */ /* 0x000fe40008000f00 */
[----:B------:R-:W-:-:S07]  /*5250*/  MOV R3, UR5 ;  /* 0x0000000500037c02 */ /* 0x000fce0008000f00 */
.L_x_76:
[----:B--2---:R2:W3:Y:S02]  /*5260*/  SYNCS.PHASECHK.TRANS64.TRYWAIT P0, [R3+URZ+0x20], R7 ;  /* 0x00002007030075a7 */ /* 0x0044e400080011ff */
[----:B---3--:R-:W-:Y:S05]  /*5270*/  @!P0 NANOSLEEP.SYNCS 0x989680 ;  /* 0x009896800000895d */ /* 0x008fea0003900000 */
[----:B------:R-:W3:Y:S02]  /*5280*/  @!P0 SYNCS.PHASECHK.TRANS64 P0, [R3+URZ+0x20], R7 ;  /* 0x00002007030085a7 */ /* 0x000ee400080010ff */
[----:B---3--:R-:W-:Y:S05]  /*5290*/  @!P0 BRA `(.L_x_76) ;  /* 0xfffffffc00f08947 */ /* 0x008fea000383ffff */
[----:B------:R-:W-:Y:S05]  /*52a0*/  BRA `(.L_x_27) ;  /* 0xffffffc400307947 */ /* 0x000fea000383ffff */
.L_x_30:
[----:B------:R-:W-:-:S07]  /*52b0*/  MOV R5, R4 ;  /* 0x0000000400057202 */ /* 0x000fce0000000f00 */
.L_x_77:
[----:B---3--:R3:W4:Y:S02]  /*52c0*/  SYNCS.PHASECHK.TRANS64.TRYWAIT P0, [R3+URZ+0x50], R5 ;  /* 0x00005005030075a7 */ /* 0x00872400080011ff */
[----:B----4-:R-:W-:Y:S05]  /*52d0*/  @!P0 NANOSLEEP.SYNCS 0x989680 ;  /* 0x009896800000895d */ /* 0x010fea0003900000 */
[----:B------:R-:W4:Y:S02]  /*52e0*/  @!P0 SYNCS.PHASECHK.TRANS64 P0, [R3+URZ+0x50], R5 ;  /* 0x00005005030085a7 */ /* 0x000f2400080010ff */
[----:B----4-:R-:W-:Y:S05]  /*52f0*/  @!P0 BRA `(.L_x_77) ;  /* 0xfffffffc00f08947 */ /* 0x010fea000383ffff */
[----:B------:R-:W-:Y:S05]  /*5300*/  BRA `(.L_x_78) ;  /* 0xffffffc400787947 */ /* 0x000fea000383ffff */
.L_x_32:
[----:B------:R-:W-:Y:S02]  /*5310*/  MOV R2, UR4 ;  /* 0x0000000400027c02 */ /* 0x000fe40008000f00 */
[----:B--2---:R-:W-:Y:S02]  /*5320*/  MOV R3, UR4 ;  /* 0x0000000400037c02 */ /* 0x004fe40008000f00 */
[----:B------:R-:W-:-:S07]  /*5330*/  MOV R0, UR5 ;  /* 0x0000000500007c02 */ /* 0x000fce0008000f00 */
.L_x_79:
[----:B--2---:R2:W3:Y:S02]  /*5340*/  SYNCS.PHASECHK.TRANS64.TRYWAIT P0, [R0+URZ+0x20], R3 ;  /* 0x00002003000075a7 */ /* 0x0044e400080011ff */
[----:B---3--:R-:W-:Y:S05]  /*5350*/  @!P0 NANOSLEEP.SYNCS 0x989680 ;  /* 0x009896800000895d */ /* 0x008fea0003900000 */
[----:B------:R-:W3:Y:S02]  /*5360*/  @!P0 SYNCS.PHASECHK.TRANS64 P0, [R0+URZ+0x20], R3 ;  /* 0x00002003000085a7 */ /* 0x000ee400080010ff */
[----:B---3--:R-:W-:Y:S05]  /*5370*/  @!P0 BRA `(.L_x_79) ;  /* 0xfffffffc00f08947 */ /* 0x008fea000383ffff */
[----:B------:R-:W-:Y:S05]  /*5380*/  BRA `(.L_x_80) ;  /* 0xffffffc400d87947 */ /* 0x000fea000383ffff */
.L_x_34:
[----:B------:R-:W-:-:S07]  /*5390*/  MOV R2, UR12 ;  /* 0x0000000c00027c02 */ /* 0x000fce0008000f00 */
.L_x_81:
[----:B---3--:R3:W4:Y:S02]  /*53a0*/  SYNCS.PHASECHK.TRANS64.TRYWAIT P0, [R2+URZ+0x50], RZ ;  /* 0x000050ff020075a7 */ /* 0x00872400080011ff */
[----:B----4-:R-:W-:Y:S05]  /*53b0*/  @!P0 NANOSLEEP.SYNCS 0x989680 ;  /* 0x009896800000895d */ /* 0x010fea0003900000 */
[----:B------:R-:W4:Y:S02]  /*53c0*/  @!P0 SYNCS.PHASECHK.TRANS64 P0, [R2+URZ+0x50], RZ ;  /* 0x000050ff020085a7 */ /* 0x000f2400080010ff */
[----:B----4-:R-:W-:Y:S05]  /*53d0*/  @!P0 BRA `(.L_x_81) ;  /* 0xfffffffc00f08947 */ /* 0x010fea000383ffff */
[----:B------:R-:W-:Y:S05]  /*53e0*/  BRA `(.L_x_82) ;  /* 0xffffffc400f07947 */ /* 0x000fea000383ffff */
.L_x_37:
[----:B------:R-:W-:Y:S02]  /*53f0*/  MOV R8, UR13 ;  /* 0x0000000d00087c02 */ /* 0x000fe40008000f00 */
[----:B------:R-:W-:Y:S02]  /*5400*/  MOV R9, UR13 ;  /* 0x0000000d00097c02 */ /* 0x000fe40008000f00 */
[----:B------:R-:W-:-:S07]  /*5410*/  MOV R0, UR12 ;  /* 0x0000000c00007c02 */ /* 0x000fce0008000f00 */
.L_x_83:
[----:B--2---:R2:W3:Y:S02]  /*5420*/  SYNCS.PHASECHK.TRANS64.TRYWAIT P0, [R0+URZ+0x48], R9 ;  /* 0x00004809000075a7 */ /* 0x0044e400080011ff */
[----:B---3--:R-:W-:Y:S05]  /*5430*/  @!P0 NANOSLEEP.SYNCS 0x989680 ;  /* 0x009896800000895d */ /* 0x008fea0003900000 */
[----:B------:R-:W3:Y:S02]  /*5440*/  @!P0 SYNCS.PHASECHK.TRANS64 P0, [R0+URZ+0x48], R9 ;  /* 0x00004809000085a7 */ /* 0x000ee400080010ff */
[----:B---3--:R-:W-:Y:S05]  /*5450*/  @!P0 BRA `(.L_x_83) ;  /* 0xfffffffc00f08947 */ /* 0x008fea000383ffff */
[----:B------:R-:W-:Y:S05]  /*5460*/  BRA `(.L_x_36) ;  /* 0xffffffcc001c7947 */ /* 0x000fea000383ffff */
.L_x_39:
[----:B------:R-:W-:Y:S02]  /*5470*/  MOV R8, UR25 ;  /* 0x0000001900087c02 */ /* 0x000fe40008000f00 */
[----:B------:R-:W-:Y:S02]  /*5480*/  MOV R9, UR25 ;  /* 0x0000001900097c02 */ /* 0x000fe40008000f00 */
[----:B------:R-:W-:Y:S07]  /*5490*/  MOV R0, UR13 ;  /* 0x0000000d00007c02 */ /* 0x000fee0008000f00 */
.L_x_84:
[----:B--2---:R2:W3:Y:S02]  /*54a0*/  SYNCS.PHASECHK.TRANS64.TRYWAIT P1, [R0+URZ], R9 ;  /* 0x00000009000075a7 */ /* 0x0044e400080211ff */
[----:B---3--:R-:W-:Y:S05]  /*54b0*/  @!P1 NANOSLEEP.SYNCS 0x989680 ;  /* 0x009896800000995d */ /* 0x008fea0003900000 */
[----:B------:R-:W3:Y:S02]  /*54c0*/  @!P1 SYNCS.PHASECHK.TRANS64 P1, [R0+URZ], R9 ;  /* 0x00000009000095a7 */ /* 0x000ee400080210ff */
[----:B---3--:R-:W-:Y:S05]  /*54d0*/  @!P1 BRA `(.L_x_84) ;  /* 0xfffffffc00f09947 */ /* 0x008fea000383ffff */
[----:B------:R-:W-:Y:S05]  /*54e0*/  BRA `(.L_x_38) ;  /* 0xffffffcc00987947 */ /* 0x000fea000383ffff */
.L_x_41:
[-C--:B------:R-:W-:Y:S02]  /*54f0*/  MOV R8, R4.reuse ;  /* 0x0000000400087202 */ /* 0x080fe40000000f00 */
[----:B------:R-:W-:-:S07]  /*5500*/  MOV R9, R4 ;  /* 0x0000000400097202 */ /* 0x000fce0000000f00 */
.L_x_85:
[----:B--2---:R2:W3:Y:S02]  /*5510*/  SYNCS.PHASECHK.TRANS64.TRYWAIT P0, [R3+URZ+0x50], R9 ;  /* 0x00005009030075a7 */ /* 0x0044e400080011ff */
[----:B---3--:R-:W-:Y:S05]  /*5520*/  @!P0 NANOSLEEP.SYNCS 0x989680 ;  /* 0x009896800000895d */ /* 0x008fea0003900000 */
[----:B------:R-:W3:Y:S02]  /*5530*/  @!P0 SYNCS.PHASECHK.TRANS64 P0, [R3+URZ+0x50], R9 ;  /* 0x00005009030085a7 */ /* 0x000ee400080010ff */
[----:B---3--:R-:W-:Y:S05]  /*5540*/  @!P0 BRA `(.L_x_85) ;  /* 0xfffffffc00f08947 */ /* 0x008fea000383ffff */
[----:B------:R-:W-:Y:S05]  /*5550*/  BRA `(.L_x_86) ;  /* 0xffffffd000087947 */ /* 0x000fea000383ffff */
.L_x_43:
[----:B------:R-:W-:Y:S02]  /*5560*/  MOV R2, UR35 ;  /* 0x0000002300027c02 */ /* 0x000fe40008000f00 */
[----:B--2---:R-:W-:Y:S02]  /*5570*/  MOV R3, UR35 ;  /* 0x0000002300037c02 */ /* 0x004fe40008000f00 */
[----:B------:R-:W-:-:S07]  /*5580*/  MOV R0, UR12 ;  /* 0x0000000c00007c02 */ /* 0x000fce0008000f00 */
.L_x_87:
[----:B--2---:R2:W3:Y:S02]  /*5590*/  SYNCS.PHASECHK.TRANS64.TRYWAIT P0, [R0+URZ+0x48], R3 ;  /* 0x00004803000075a7 */ /* 0x0044e400080011ff */
[----:B---3--:R-:W-:Y:S05]  /*55a0*/  @!P0 NANOSLEEP.SYNCS 0x989680 ;  /* 0x009896800000895d */ /* 0x008fea0003900000 */
[----:B------:R-:W3:Y:S02]  /*55b0*/  @!P0 SYNCS.PHASECHK.TRANS64 P0, [R0+URZ+0x48], R3 ;  /* 0x00004803000085a7 */ /* 0x000ee400080010ff */
[----:B---3--:R-:W-:Y:S05]  /*55c0*/  @!P0 BRA `(.L_x_87) ;  /* 0xfffffffc00f08947 */ /* 0x008fea000383ffff */
[----:B------:R-:W-:Y:S05]  /*55d0*/  BRA `(.L_x_33) ;  /* 0xffffffd000307947 */ /* 0x000fea000383ffff */
.L_x_49:
[----:B-1----:R1:W2:Y:S02]  /*55e0*/  SYNCS.PHASECHK.TRANS64.TRYWAIT P0, [R3+URZ+0x50], RZ ;  /* 0x000050ff030075a7 */ /* 0x0022a400080011ff */
[----:B--2---:R-:W-:Y:S05]  /*55f0*/  @!P0 NANOSLEEP.SYNCS 0x989680 ;  /* 0x009896800000895d */ /* 0x004fea0003900000 */
[----:B------:R-:W2:Y:S02]  /*5600*/  @!P0 SYNCS.PHASECHK.TRANS64 P0, [R3+URZ+0x50], RZ ;  /* 0x000050ff030085a7 */ /* 0x000ea400080010ff */
[----:B--2---:R-:W-:Y:S05]  /*5610*/  @!P0 BRA `(.L_x_49) ;  /* 0xfffffffc00f08947 */ /* 0x004fea000383ffff */
[----:B------:R-:W-:Y:S05]  /*5620*/  BRA `(.L_x_88) ;  /* 0xffffffd400047947 */ /* 0x000fea000383ffff */
.L_x_51:
[----:B------:R-:W-:-:S07]  /*5630*/  MOV R5, R4 ;  /* 0x0000000400057202 */ /* 0x000fce0000000f00 */
.L_x_89:
[----:B--2---:R2:W3:Y:S02]  /*5640*/  SYNCS.PHASECHK.TRANS64.TRYWAIT P0, [R3+URZ+0x40], R5 ;  /* 0x00004005030075a7 */ /* 0x0044e400080011ff */
[----:B---3--:R-:W-:Y:S05]  /*5650*/  @!P0 NANOSLEEP.SYNCS 0x989680 ;  /* 0x009896800000895d */ /* 0x008fea0003900000 */
[----:B------:R-:W3:Y:S02]  /*5660*/  @!P0 SYNCS.PHASECHK.TRANS64 P0, [R3+URZ+0x40], R5 ;  /* 0x00004005030085a7 */ /* 0x000ee400080010ff */
[----:B---3--:R-:W-:Y:S05]  /*5670*/  @!P0 BRA `(.L_x_89) ;  /* 0xfffffffc00f08947 */ /* 0x008fea000383ffff */
[----:B------:R-:W-:Y:S05]  /*5680*/  BRA `(.L_x_90) ;  /* 0xffffffd400f47947 */ /* 0x000fea000383ffff */
.L_x_60:
[----:B------:R-:W-:-:S07]  /*5690*/  MOV R7, R6 ;  /* 0x0000000600077202 */ /* 0x000fce0000000f00 */
.L_x_91:
[----:B-1----:R1:W2:Y:S02]  /*56a0*/  SYNCS.PHASECHK.TRANS64.TRYWAIT P0, [R5+URZ+0x50], R7 ;  /* 0x00005007050075a7 */ /* 0x0022a400080011ff */
[----:B--2---:R-:W-:Y:S05]  /*56b0*/  @!P0 NANOSLEEP.SYNCS 0x989680 ;  /* 0x009896800000895d */ /* 0x004fea0003900000 */
[----:B------:R-:W2:Y:S02]  /*56c0*/  @!P0 SYNCS.PHASECHK.TRANS64 P0, [R5+URZ+0x50], R7 ;  /* 0x00005007050085a7 */ /* 0x000ea400080010ff */
[----:B--2---:R-:W-:Y:S05]  /*56d0*/  @!P0 BRA `(.L_x_91) ;  /* 0xfffffffc00f08947 */ /* 0x004fea000383ffff */
[----:B------:R-:W-:Y:S05]  /*56e0*/  BRA `(.L_x_92) ;  /* 0xfffffff400287947 */ /* 0x000fea000383ffff */
        .weak           $__internal_0_$__cuda_sm10x_tcgen05_guardrail_trap_col_being_dealloced_not_returned_by_alloc
        .type           $__internal_0_$__cuda_sm10x_tcgen05_guardrail_trap_col_being_dealloced_not_returned_by_alloc,@function
        .size           $__internal_0_$__cuda_sm10x_tcgen05_guardrail_trap_col_being_dealloced_not_returned_by_alloc,($__internal_1_$__cuda_sm10x_tcgen05_guardrail_trap_phase_invalid_during_alloc - $__internal_0_$__cuda_sm10x_tcgen05_guardrail_trap_col_being_dealloced_not_returned_by_alloc)
$__internal_0_$__cuda_sm10x_tcgen05_guardrail_trap_col_being_dealloced_not_returned_by_alloc:
[----:B------:R-:W-:Y:S05]  /*56f0*/  BPT.TRAP 0x1 ;  /* 0x000000040000795c */ /* 0x000fea0000300000 */
[----:B------:R-:W-:-:S04]  /*5700*/  HFMA2 R3, -RZ, RZ, 0, 0 ;  /* 0x00000000ff037431 */ /* 0x000fc800000001ff */
[----:B------:R-:W-:Y:S05]  /*5710*/  RET.REL.NODEC R2 `(kernel_cutlass_kernel_cudnngrouped_gemmgrouped_gemm_swiglugrouped_gemm_swiglu_quantBlockScaledContiguousGroupedGemmKernel_object_at__TiledMMA_ThrLayoutVMNK11110000_PermutationMNK____MMAAt_0) ;  /* 0xffffffa802387950 */ /* 0x000fea0003c3ffff */
        .weak           $__internal_1_$__cuda_sm10x_tcgen05_guardrail_trap_phase_invalid_during_alloc
        .type           $__internal_1_$__cuda_sm10x_tcgen05_guardrail_trap_phase_invalid_during_alloc,@function
        .size           $__internal_1_$__cuda_sm10x_tcgen05_guardrail_trap_phase_invalid_during_alloc,($__internal_2_$__cuda_sm10x_tcgen05_guardrail_trap_unallocated_columns_being_dealloced - $__internal_1_$__cuda_sm10x_tcgen05_guardrail_trap_phase_invalid_during_alloc)
$__internal_1_$__cuda_sm10x_tcgen05_guardrail_trap_phase_invalid_during_alloc:
[----:B------:R-:W-:Y:S05]  /*5720*/  BPT.TRAP 0x1 ;  /* 0x000000040000795c */ /* 0x000fea0000300000 */
[----:B------:R-:W-:-:S04]  /*5730*/  MOV R3, 0x0 ;  /* 0x0000000000037802 */ /* 0x000fc80000000f00 */
[----:B------:R-:W-:Y:S05]  /*5740*/  RET.REL.NODEC R2 `(kernel_cutlass_kernel_cudnngrouped_gemmgrouped_gemm_swiglugrouped_gemm_swiglu_quantBlockScaledContiguousGroupedGemmKernel_object_at__TiledMMA_ThrLayoutVMNK11110000_PermutationMNK____MMAAt_0) ;  /* 0xffffffa8022c7950 */ /* 0x000fea0003c3ffff */
        .weak           $__internal_2_$__cuda_sm10x_tcgen05_guardrail_trap_unallocated_columns_being_dealloced
        .type           $__internal_2_$__cuda_sm10x_tcgen05_guardrail_trap_unallocated_columns_being_dealloced,@function
        .size           $__internal_2_$__cuda_sm10x_tcgen05_guardrail_trap_unallocated_columns_being_dealloced,(.L_x_96 - $__internal_2_$__cuda_sm10x_tcgen05_guardrail_trap_unallocated_columns_being_dealloced)
$__internal_2_$__cuda_sm10x_tcgen05_guardrail_trap_unallocated_columns_being_dealloced:
[----:B------:R-:W-:Y:S05]  /*5750*/  BPT.TRAP 0x1 ;  /* 0x000000040000795c */ /* 0x000fea0000300000 */
[----:B------:R-:W-:-:S04]  /*5760*/  HFMA2 R3, -RZ, RZ, 0, 0 ;  /* 0x00000000ff037431 */ /* 0x000fc800000001ff */
[----:B------:R-:W-:Y:S05]  /*5770*/  RET.REL.NODEC R2 `(kernel_cutlass_kernel_cudnngrouped_gemmgrouped_gemm_swiglugrouped_gemm_swiglu_quantBlockScaledContiguousGroupedGemmKernel_object_at__TiledMMA_ThrLayoutVMNK11110000_PermutationMNK____MMAAt_0) ;  /* 0xffffffa802207950 */ /* 0x000fea0003c3ffff */
.L_x_93:
[----:B------:R-:W-:-:S00]  /*5780*/  BRA `(.L_x_93) ;  /* 0xfffffffc00fc7947 */ /* 0x000fc0000383ffff */
[----:B------:R-:W-:-:S00]  /*5790*/  NOP ;  /* 0x0000000000007918 */ /* 0x000fc00000000000 */
        /* <DEDUP_REMOVED lines=14> */
.L_x_96:


//--------------------- .nv.shared.kernel_cutlass_kernel_cudnngrouped_gemmgrouped_gemm_swiglugrouped_gemm_swiglu_quantBlockScaledContiguousGroupedGemmKernel_object_at__TiledMMA_ThrLayoutVMNK11110000_PermutationMNK____MMAAt_0 --------------------------
	.section	.nv.shared.kernel_cutlass_kernel_cudnngrouped_gemmgrouped_gemm_swiglugrouped_gemm_swiglu_quantBlockScaledContiguousGroupedGemmKernel_object_at__TiledMMA_ThrLayoutVMNK11110000_PermutationMNK____MMAAt_0,"aw",@nobits
	.sectionflags	@""
	.align	1024
	.zero		1024


//--------------------- .nv.shared.reserved.0     --------------------------
	.section	.nv.shared.reserved.0,"aw",@nobits
	.align	8
	.weak		__nv_reservedSMEM_offset_0_alias
	.size		__nv_reservedSMEM_offset_0_alias, 0, 64
	.other		__nv_reservedSMEM_offset_0_alias,@"STO_CUDA_RESERVED_SHARED STV_DEFAULT"
__nv_reservedSMEM_offset_0_alias:
	.zero		0
.nv.shared.reserved.0:
	.zero		64
	.weak		__nv_reservedSMEM_allocation_phase
	.type		__nv_reservedSMEM_allocation_phase,@object
	.size		__nv_reservedSMEM_allocation_phase,(.L_0 - __nv_reservedSMEM_allocation_phase)
__nv_reservedSMEM_allocation_phase:
	.zero		1
.L_0:
	.zero		7
	.weak		__nv_reservedSMEM_devtool_atexit_pc
	.type		__nv_reservedSMEM_devtool_atexit_pc,@object
	.size		__nv_reservedSMEM_devtool_atexit_pc,(__nv_reservedSMEM_allocation_mask - __nv_reservedSMEM_devtool_atexit_pc)
__nv_reservedSMEM_devtool_atexit_pc:
	.zero		8
	.weak		__nv_reservedSMEM_allocation_mask
	.type		__nv_reservedSMEM_allocation_mask,@object
	.size		__nv_reservedSMEM_allocation_mask,(.L_2 - __nv_reservedSMEM_allocation_mask)
__nv_reservedSMEM_allocation_mask:
	.zero		4
.L_2:


//--------------------- .nv.constant0.kernel_cutlass_kernel_cudnngrouped_gemmgrouped_gemm_swiglugrouped_gemm_swiglu_quantBlockScaledContiguousGroupedGemmKernel_object_at__TiledMMA_ThrLayoutVMNK11110000_PermutationMNK____MMAAt_0 --------------------------
	.section	.nv.constant0.kernel_cutlass_kernel_cudnngrouped_gemmgrouped_gemm_swiglugrouped_gemm_swiglu_quantBlockScaledContiguousGroupedGemmKernel_object_at__TiledMMA_ThrLayoutVMNK11110000_PermutationMNK____MMAAt_0,"a",@progbits
	.sectionflags	@""
	.align	4
.nv.constant0.kernel_cutlass_kernel_cudnngrouped_gemmgrouped_gemm_swiglugrouped_gemm_swiglu_quantBlockScaledContiguousGroupedGemmKernel_object_at__TiledMMA_ThrLayoutVMNK11110000_PermutationMNK____MMAAt_0:
	.zero		1924


//--------------------- SYMBOLS --------------------------

	.type		.nv.reservedSmem.offset0,@object
	.size		.nv.reservedSmem.offset0,0x4
	.type		.nv.reservedSmem.cap,@object
	.size		.nv.reservedSmem.cap,0x4
